	.target	sm_90a

	.elftype	@"ET_EXEC"


//--------------------- .note.nv.tkinfo           --------------------------
	.section	.note.nv.tkinfo,"",@"SHT_NOTE"
	.sectionflags	@"SHF_NOTE_NV_TKINFO"
	.tkinfo
        /*0018*/ 	.word	0x00000002
        /*0030*/ 	.string	""
        /*0030*/ 	.string	"ptxas"
        /*0030*/ 	.string	"Cuda compilation tools, release 13.0, V13.0.88"
        /*0030*/ 	.string	"Build cuda_13.0.r13.0/compiler.36424714_0"
        /*0030*/ 	.string	"-v  -suppress-debug-info  -lineinfo  -arch sm_90a "



//--------------------- .note.nv.cuinfo           --------------------------
	.section	.note.nv.cuinfo,"",@"SHT_NOTE"
	.sectionflags	@"SHF_NOTE_NV_CUINFO"
        /*0018*/ 	.short	0x0002
        /*001a*/ 	.short	0x005a
        /*001c*/ 	.short	0x0082
	.zero		2


//--------------------- .nv.info                  --------------------------
	.section	.nv.info,"",@"SHT_CUDA_INFO"
	.align	4


	//----- nvinfo : EIATTR_REGCOUNT
	.align		4
        /*0000*/ 	.byte	0x04, 0x2f
        /*0002*/ 	.short	(.L_1 - .L_0)
	.align		4
.L_0:
        /*0004*/ 	.word	index@(matmul_kernel)
        /*0008*/ 	.word	0x000000ff


	//----- nvinfo : EIATTR_FRAME_SIZE
	.align		4
.L_1:
        /*000c*/ 	.byte	0x04, 0x11
        /*000e*/ 	.short	(.L_3 - .L_2)
	.align		4
.L_2:
        /*0010*/ 	.word	index@(matmul_kernel)
        /*0014*/ 	.word	0x00000270


	//----- nvinfo : EIATTR_MIN_STACK_SIZE
	.align		4
.L_3:
        /*0018*/ 	.byte	0x04, 0x12
        /*001a*/ 	.short	(.L_5 - .L_4)
	.align		4
.L_4:
        /*001c*/ 	.word	index@(matmul_kernel)
        /*0020*/ 	.word	0x00000270
.L_5:


//--------------------- .nv.compat                --------------------------
	.section	.nv.compat,"",@"SHT_CUDA_COMPAT_INFO"
	.align	4
        /*0000*/ 	.byte	0x02, 0x09, 0x01, 0x00, 0x02, 0x02, 0x04, 0x00, 0x02, 0x05, 0x05, 0x00, 0x03, 0x07, 0x01, 0x01
        /*0010*/ 	.byte	0x02, 0x03, 0x00, 0x00, 0x02, 0x06, 0x01, 0x00, 0x04, 0x0b, 0x08, 0x00, 0x00, 0x00, 0x00, 0x00
        /*0020*/ 	.byte	0x00, 0x00, 0x00, 0x00


//--------------------- .nv.info.matmul_kernel    --------------------------
	.section	.nv.info.matmul_kernel,"",@"SHT_CUDA_INFO"
	.sectionflags	@""
	.align	4


	//----- nvinfo : EIATTR_CUDA_API_VERSION
	.align		4
        /*0000*/ 	.byte	0x04, 0x37
        /*0002*/ 	.short	(.L_7 - .L_6)
.L_6:
        /*0004*/ 	.word	0x00000082


	//----- nvinfo : EIATTR_KPARAM_INFO
	.align		4
.L_7:
        /*0008*/ 	.byte	0x04, 0x17
        /*000a*/ 	.short	(.L_9 - .L_8)
.L_8:
        /*000c*/ 	.word	0x00000000
        /*0010*/ 	.short	0x000d
        /*0012*/ 	.short	0x0048
        /*0014*/ 	.byte	0x00, 0xf4, 0x21, 0x00


	//----- nvinfo : EIATTR_KPARAM_INFO
	.align		4
.L_9:
        /*0018*/ 	.byte	0x04, 0x17
        /*001a*/ 	.short	(.L_11 - .L_10)
.L_10:
        /*001c*/ 	.word	0x00000000
        /*0020*/ 	.short	0x000c
        /*0022*/ 	.short	0x0040
        /*0024*/ 	.byte	0x00, 0xf4, 0x21, 0x00


	//----- nvinfo : EIATTR_KPARAM_INFO
	.align		4
.L_11:
        /*0028*/ 	.byte	0x04, 0x17
        /*002a*/ 	.short	(.L_13 - .L_12)
.L_12:
        /*002c*/ 	.word	0x00000000
        /*0030*/ 	.short	0x000b
        /*0032*/ 	.short	0x0038
        /*0034*/ 	.byte	0x00, 0xf0, 0x11, 0x00


	//----- nvinfo : EIATTR_KPARAM_INFO
	.align		4
.L_13:
        /*0038*/ 	.byte	0x04, 0x17
        /*003a*/ 	.short	(.L_15 - .L_14)
.L_14:
        /*003c*/ 	.word	0x00000000
        /*0040*/ 	.short	0x000a
        /*0042*/ 	.short	0x0034
        /*0044*/ 	.byte	0x00, 0xf0, 0x11, 0x00


	//----- nvinfo : EIATTR_KPARAM_INFO
	.align		4
.L_15:
        /*0048*/ 	.byte	0x04, 0x17
        /*004a*/ 	.short	(.L_17 - .L_16)
.L_16:
        /*004c*/ 	.word	0x00000000
        /*0050*/ 	.short	0x0009
        /*0052*/ 	.short	0x0030
        /*0054*/ 	.byte	0x00, 0xf0, 0x11, 0x00


	//----- nvinfo : EIATTR_KPARAM_INFO
	.align		4
.L_17:
        /*0058*/ 	.byte	0x04, 0x17
        /*005a*/ 	.short	(.L_19 - .L_18)
.L_18:
        /*005c*/ 	.word	0x00000000
        /*0060*/ 	.short	0x0008
        /*0062*/ 	.short	0x002c
        /*0064*/ 	.byte	0x00, 0xf0, 0x11, 0x00


	//----- nvinfo : EIATTR_KPARAM_INFO
	.align		4
.L_19:
        /*0068*/ 	.byte	0x04, 0x17
        /*006a*/ 	.short	(.L_21 - .L_20)
.L_20:
        /*006c*/ 	.word	0x00000000
        /*0070*/ 	.short	0x0007
        /*0072*/ 	.short	0x0028
        /*0074*/ 	.byte	0x00, 0xf0, 0x11, 0x00


	//----- nvinfo : EIATTR_KPARAM_INFO
	.align		4
.L_21:
        /*0078*/ 	.byte	0x04, 0x17
        /*007a*/ 	.short	(.L_23 - .L_22)
.L_22:
        /*007c*/ 	.word	0x00000000
        /*0080*/ 	.short	0x0006
        /*0082*/ 	.short	0x0024
        /*0084*/ 	.byte	0x00, 0xf0, 0x11, 0x00


	//----- nvinfo : EIATTR_KPARAM_INFO
	.align		4
.L_23:
        /*0088*/ 	.byte	0x04, 0x17
        /*008a*/ 	.short	(.L_25 - .L_24)
.L_24:
        /*008c*/ 	.word	0x00000000
        /*0090*/ 	.short	0x0005
        /*0092*/ 	.short	0x0020
        /*0094*/ 	.byte	0x00, 0xf0, 0x11, 0x00


	//----- nvinfo : EIATTR_KPARAM_INFO
	.align		4
.L_25:
        /*0098*/ 	.byte	0x04, 0x17
        /*009a*/ 	.short	(.L_27 - .L_26)
.L_26:
        /*009c*/ 	.word	0x00000000
        /*00a0*/ 	.short	0x0004
        /*00a2*/ 	.short	0x001c
        /*00a4*/ 	.byte	0x00, 0xf0, 0x11, 0x00


	//----- nvinfo : EIATTR_KPARAM_INFO
	.align		4
.L_27:
        /*00a8*/ 	.byte	0x04, 0x17
        /*00aa*/ 	.short	(.L_29 - .L_28)
.L_28:
        /*00ac*/ 	.word	0x00000000
        /*00b0*/ 	.short	0x0003
        /*00b2*/ 	.short	0x0018
        /*00b4*/ 	.byte	0x00, 0xf0, 0x11, 0x00


	//----- nvinfo : EIATTR_KPARAM_INFO
	.align		4
.L_29:
        /*00b8*/ 	.byte	0x04, 0x17
        /*00ba*/ 	.short	(.L_31 - .L_30)
.L_30:
        /*00bc*/ 	.word	0x00000000
        /*00c0*/ 	.short	0x0002
        /*00c2*/ 	.short	0x0010
        /*00c4*/ 	.byte	0x00, 0xf4, 0x21, 0x00


	//----- nvinfo : EIATTR_KPARAM_INFO
	.align		4
.L_31:
        /*00c8*/ 	.byte	0x04, 0x17
        /*00ca*/ 	.short	(.L_33 - .L_32)
.L_32:
        /*00cc*/ 	.word	0x00000000
        /*00d0*/ 	.short	0x0001
        /*00d2*/ 	.short	0x0008
        /*00d4*/ 	.byte	0x00, 0xf4, 0x21, 0x00


	//----- nvinfo : EIATTR_KPARAM_INFO
	.align		4
.L_33:
        /*00d8*/ 	.byte	0x04, 0x17
        /*00da*/ 	.short	(.L_35 - .L_34)
.L_34:
        /*00dc*/ 	.word	0x00000000
        /*00e0*/ 	.short	0x0000
        /*00e2*/ 	.short	0x0000
        /*00e4*/ 	.byte	0x00, 0xf4, 0x21, 0x00


	//----- nvinfo : EIATTR_SPARSE_MMA_MASK
	.align		4
.L_35:
        /*00e8*/ 	.byte	0x03, 0x50
        /*00ea*/ 	.short	0x0000


	//----- nvinfo : EIATTR_MAXREG_COUNT
	.align		4
        /*00ec*/ 	.byte	0x03, 0x1b
        /*00ee*/ 	.short	0x00ff


	//----- nvinfo : EIATTR_NUM_BARRIERS
	.align		4
        /*00f0*/ 	.byte	0x02, 0x4c
        /*00f2*/ 	.byte	0x01
	.zero		1


	//----- nvinfo : EIATTR_ANNOTATIONS
	.align		4
        /*00f4*/ 	.byte	0x04, 0x55
        /*00f6*/ 	.short	(.L_37 - .L_36)


	//   ....[0]....
.L_36:
        /*00f8*/ 	.word	0x00000001
        /*00fc*/ 	.byte	0x20, 0x07, 0x00, 0x00, 0x01, 0x00, 0x00, 0x00, 0x80, 0x07, 0x00, 0x00, 0x01, 0x00, 0x00, 0x00
        /* <DEDUP_REMOVED lines=171> */
        /*0bbc*/ 	.byte	0xa0, 0xfa, 0x00, 0x00


	//----- nvinfo : EIATTR_MERCURY_ISA_VERSION
	.align		4
.L_37:
        /*0bc0*/ 	.byte	0x03, 0x5f
        /*0bc2*/ 	.short	0x0101


	//----- nvinfo : EIATTR_EXIT_INSTR_OFFSETS
	.align		4
        /*0bc4*/ 	.byte	0x04, 0x1c
        /*0bc6*/ 	.short	(.L_39 - .L_38)


	//   ....[0]....
.L_38:
        /*0bc8*/ 	.word	0x0000fda0


	//   ....[1]....
        /*0bcc*/ 	.word	0x0000fdc0


	//----- nvinfo : EIATTR_REQNTID
	.align		4
.L_39:
        /*0bd0*/ 	.byte	0x04, 0x10
        /*0bd2*/ 	.short	(.L_41 - .L_40)
.L_40:
        /*0bd4*/ 	.word	0x00000080
        /*0bd8*/ 	.word	0x00000001
        /*0bdc*/ 	.word	0x00000001


	//----- nvinfo : EIATTR_CBANK_PARAM_SIZE
	.align		4
.L_41:
        /*0be0*/ 	.byte	0x03, 0x19
        /*0be2*/ 	.short	0x0050


	//----- nvinfo : EIATTR_PARAM_CBANK
	.align		4
        /*0be4*/ 	.byte	0x04, 0x0a
        /*0be6*/ 	.short	(.L_43 - .L_42)
	.align		4
.L_42:
        /*0be8*/ 	.word	index@(.nv.constant0.matmul_kernel)
        /*0bec*/ 	.short	0x0210
        /*0bee*/ 	.short	0x0050


	//----- nvinfo : EIATTR_SW_WAR
	.align		4
.L_43:
        /*0bf0*/ 	.byte	0x04, 0x36
        /*0bf2*/ 	.short	(.L_45 - .L_44)
.L_44:
        /*0bf4*/ 	.word	0x00000008
.L_45:


//--------------------- .nv.callgraph             --------------------------
	.section	.nv.callgraph,"",@"SHT_CUDA_CALLGRAPH"
	.align	4
	.sectionentsize	8
	.align		4
        /*0000*/ 	.word	0x00000000
	.align		4
        /*0004*/ 	.word	0xffffffff
	.align		4
        /*0008*/ 	.word	0x00000000
	.align		4
        /*000c*/ 	.word	0xfffffffe
	.align		4
        /*0010*/ 	.word	0x00000000
	.align		4
        /*0014*/ 	.word	0xfffffffd
	.align		4
        /*0018*/ 	.word	0x00000000
	.align		4
        /*001c*/ 	.word	0xfffffffc


//--------------------- .text.matmul_kernel       --------------------------
	.section	.text.matmul_kernel,"ax",@progbits
	.align	128
        .global         matmul_kernel
        .type           matmul_kernel,@function
        .size           matmul_kernel,(.L_x_3 - matmul_kernel)
        .other          matmul_kernel,@"STO_CUDA_ENTRY STV_DEFAULT"
matmul_kernel:
.text.matmul_kernel:
[----:B------:R-:W1:Y:S08]  /*0000*/  LDC R1, c[0x0][0x28] ;  /* 0x00000a00ff017b82 */ /* 0x000e700000000800 */
[----:B------:R-:W2:Y:S01]  /*0010*/  LDC.64 R156, c[0x0][0x228] ;  /* 0x00008a00ff9c7b82 */ /* 0x000ea20000000a00 */
[----:B------:R-:W3:Y:S01]  /*0020*/  S2R R11, SR_CTAID.X ;  /* 0x00000000000b7919 */ /* 0x000ee20000002500 */
[----:B-1----:R-:W-:Y:S01]  /*0030*/  VIADD R1, R1, 0xfffffd90 ;  /* 0xfffffd9001017836 */ /* 0x002fe20000000000 */
[----:B------:R-:W-:Y:S01]  /*0040*/  ULDC.64 UR4, c[0x0][0x210] ;  /* 0x0000840000047ab9 */ /* 0x000fe20000000a00 */
[----:B------:R-:W-:Y:S01]  /*0050*/  LOP3.LUT R6, R6, 0xfffffbff, RZ, 0xc0, !PT ;  /* 0xfffffbff06067812 */ /* 0x000fe200078ec0ff */
[----:B------:R-:W-:Y:S01]  /*0060*/  UMOV UR7, 0x400 ;  /* 0x0000040000077882 */ /* 0x000fe20000000000 */
[----:B------:R-:W-:Y:S01]  /*0070*/  ULDC.64 UR16, c[0x0][0x208] ;  /* 0x0000820000107ab9 */ /* 0x000fe20000000a00 */
[----:B------:R-:W-:Y:S01]  /*0080*/  ULDC UR12, c[0x0][0x230] ;  /* 0x00008c00000c7ab9 */ /* 0x000fe20000000800 */
[----:B--2---:R-:W-:-:S05]  /*0090*/  VIADD R0, R157, 0x7f ;  /* 0x0000007f9d007836 */ /* 0x004fca0000000000 */
[----:B------:R-:W-:-:S04]  /*00a0*/  SHF.R.S32.HI R3, RZ, 0x1f, R0 ;  /* 0x0000001fff037819 */ /* 0x000fc80000011400 */
[----:B------:R-:W-:Y:S02]  /*00b0*/  LEA.HI R3, R3, R0, RZ, 0x7 ;  /* 0x0000000003037211 */ /* 0x000fe400078f38ff */
[----:B---3--:R-:W-:Y:S02]  /*00c0*/  IABS R9, R11 ;  /* 0x0000000b00097213 */ /* 0x008fe40000000000 */
[----:B------:R-:W-:-:S05]  /*00d0*/  SHF.R.S32.HI R3, RZ, 0x7, R3 ;  /* 0x00000007ff037819 */ /* 0x000fca0000011403 */
[----:B------:R-:W-:-:S05]  /*00e0*/  IMAD.SHL.U32 R4, R3, 0x8, RZ ;  /* 0x0000000803047824 */ /* 0x000fca00078e00ff */
[-C--:B------:R-:W-:Y:S02]  /*00f0*/  IABS R5, R4.reuse ;  /* 0x0000000400057213 */ /* 0x080fe40000000000 */
[----:B------:R-:W-:Y:S02]  /*0100*/  IABS R10, R4 ;  /* 0x00000004000a7213 */ /* 0x000fe40000000000 */
[----:B------:R-:W1:Y:S08]  /*0110*/  I2F.RP R0, R5 ;  /* 0x0000000500007306 */ /* 0x000e700000209400 */
[----:B-1----:R-:W1:Y:S02]  /*0120*/  MUFU.RCP R0, R0 ;  /* 0x0000000000007308 */ /* 0x002e640000001000 */
[----:B-1----:R-:W-:-:S02]  /*0130*/  VIADD R2, R0, 0xffffffe ;  /* 0x0ffffffe00027836 */ /* 0x002fc40000000000 */
[----:B------:R-:W-:-:S04]  /*0140*/  IMAD.MOV R0, RZ, RZ, -R10 ;  /* 0x000000ffff007224 */ /* 0x000fc800078e0a0a */
[----:B------:R1:W2:Y:S02]  /*0150*/  F2I.FTZ.U32.TRUNC.NTZ R3, R2 ;  /* 0x0000000200037305 */ /* 0x0002a4000021f000 */
[----:B-1----:R-:W-:Y:S02]  /*0160*/  IMAD.MOV.U32 R2, RZ, RZ, RZ ;  /* 0x000000ffff027224 */ /* 0x002fe400078e00ff */
[----:B--2---:R-:W-:-:S04]  /*0170*/  IMAD.MOV R8, RZ, RZ, -R3 ;  /* 0x000000ffff087224 */ /* 0x004fc800078e0a03 */
[----:B------:R-:W-:Y:S02]  /*0180*/  IMAD R7, R8, R5, RZ ;  /* 0x0000000508077224 */ /* 0x000fe400078e02ff */
[----:B------:R-:W-:Y:S02]  /*0190*/  IMAD.MOV.U32 R8, RZ, RZ, R9 ;  /* 0x000000ffff087224 */ /* 0x000fe400078e0009 */
[----:B------:R-:W-:-:S06]  /*01a0*/  IMAD.HI.U32 R3, R3, R7, R2 ;  /* 0x0000000703037227 */ /* 0x000fcc00078e0002 */
[----:B------:R-:W-:-:S04]  /*01b0*/  IMAD.HI.U32 R3, R3, R8, RZ ;  /* 0x0000000803037227 */ /* 0x000fc800078e00ff */
[----:B------:R-:W-:-:S05]  /*01c0*/  IMAD R0, R3, R0, R8 ;  /* 0x0000000003007224 */ /* 0x000fca00078e0208 */
[----:B------:R-:W-:-:S13]  /*01d0*/  ISETP.GT.U32.AND P1, PT, R5, R0, PT ;  /* 0x000000000500720c */ /* 0x000fda0003f24070 */
[----:B------:R-:W-:Y:S02]  /*01e0*/  @!P1 IMAD.IADD R0, R0, 0x1, -R5 ;  /* 0x0000000100009824 */ /* 0x000fe400078e0a05 */
[----:B------:R-:W-:Y:S01]  /*01f0*/  @!P1 VIADD R3, R3, 0x1 ;  /* 0x0000000103039836 */ /* 0x000fe20000000000 */
[----:B------:R-:W-:Y:S02]  /*0200*/  ISETP.NE.AND P1, PT, R4, RZ, PT ;  /* 0x000000ff0400720c */ /* 0x000fe40003f25270 */
[----:B------:R-:W-:Y:S02]  /*0210*/  ISETP.GE.U32.AND P0, PT, R0, R5, PT ;  /* 0x000000050000720c */ /* 0x000fe40003f06070 */
[----:B------:R-:W-:Y:S02]  /*0220*/  LOP3.LUT R0, R11, R4, RZ, 0x3c, !PT ;  /* 0x000000040b007212 */ /* 0x000fe400078e3cff */
[----:B------:R-:W-:Y:S02]  /*0230*/  IABS R5, R157 ;  /* 0x0000009d00057213 */ /* 0x000fe40000000000 */
[----:B------:R-:W-:Y:S01]  /*0240*/  ISETP.GE.AND P2, PT, R0, RZ, PT ;  /* 0x000000ff0000720c */ /* 0x000fe20003f46270 */
[----:B------:R-:W-:Y:S01]  /*0250*/  VIADD R0, R156, 0x3f ;  /* 0x0000003f9c007836 */ /* 0x000fe20000000000 */
[----:B------:R-:W1:Y:S05]  /*0260*/  I2F.RP R7, R5 ;  /* 0x0000000500077306 */ /* 0x000e6a0000209400 */
[----:B------:R-:W-:-:S04]  /*0270*/  @P0 VIADD R3, R3, 0x1 ;  /* 0x0000000103030836 */ /* 0x000fc80000000000 */
[----:B------:R-:W-:Y:S01]  /*0280*/  IMAD.MOV.U32 R2, RZ, RZ, R3 ;  /* 0x000000ffff027224 */ /* 0x000fe200078e0003 */
[----:B------:R-:W-:-:S03]  /*0290*/  SHF.R.S32.HI R3, RZ, 0x1f, R0 ;  /* 0x0000001fff037819 */ /* 0x000fc60000011400 */
[----:B------:R-:W-:Y:S01]  /*02a0*/  @!P2 IMAD.MOV R2, RZ, RZ, -R2 ;  /* 0x000000ffff02a224 */ /* 0x000fe200078e0a02 */
[----:B------:R-:W-:Y:S01]  /*02b0*/  @!P1 LOP3.LUT R2, RZ, R4, RZ, 0x33, !PT ;  /* 0x00000004ff029212 */ /* 0x000fe200078e33ff */
[----:B-1----:R-:W-:Y:S01]  /*02c0*/  MUFU.RCP R7, R7 ;  /* 0x0000000700077308 */ /* 0x002fe20000001000 */
[----:B------:R-:W-:-:S03]  /*02d0*/  LEA.HI R3, R3, R0, RZ, 0x6 ;  /* 0x0000000003037211 */ /* 0x000fc600078f30ff */
[----:B------:R-:W-:Y:S02]  /*02e0*/  IMAD.SHL.U32 R24, R2, 0x8, RZ ;  /* 0x0000000802187824 */ /* 0x000fe400078e00ff */
[----:B------:R-:W-:-:S03]  /*02f0*/  IMAD.MOV R2, RZ, RZ, -R2 ;  /* 0x000000ffff027224 */ /* 0x000fc600078e0a02 */
[----:B------:R-:W-:Y:S01]  /*0300*/  LEA.HI.SX32 R3, R3, -R24, 0x1a ;  /* 0x8000001803037211 */ /* 0x000fe200078fd2ff */
[----:B------:R-:W-:-:S03]  /*0310*/  IMAD R19, R4, R2, R11 ;  /* 0x0000000204137224 */ /* 0x000fc600078e020b */
[----:B------:R-:W-:Y:S02]  /*0320*/  VIMNMX R26, R3, 0x8, PT ;  /* 0x00000008031a7848 */ /* 0x000fe40003fe0100 */
[----:B------:R-:W-:Y:S02]  /*0330*/  IABS R3, R156 ;  /* 0x0000009c00037213 */ /* 0x000fe40000000000 */
[-C--:B------:R-:W-:Y:S02]  /*0340*/  IABS R13, R26.reuse ;  /* 0x0000001a000d7213 */ /* 0x080fe40000000000 */
[----:B------:R-:W-:Y:S01]  /*0350*/  IABS R4, R26 ;  /* 0x0000001a00047213 */ /* 0x000fe20000000000 */
[----:B------:R-:W1:Y:S08]  /*0360*/  I2F.RP R2, R3 ;  /* 0x0000000300027306 */ /* 0x000e700000209400 */
[----:B------:R-:W2:Y:S08]  /*0370*/  I2F.RP R0, R13 ;  /* 0x0000000d00007306 */ /* 0x000eb00000209400 */
[----:B-1----:R-:W-:Y:S08]  /*0380*/  MUFU.RCP R2, R2 ;  /* 0x0000000200027308 */ /* 0x002ff00000001000 */
[----:B--2---:R-:W1:Y:S02]  /*0390*/  MUFU.RCP R0, R0 ;  /* 0x0000000000007308 */ /* 0x004e640000001000 */
[----:B-1----:R-:W-:Y:S01]  /*03a0*/  VIADD R8, R0, 0xffffffe ;  /* 0x0ffffffe00087836 */ /* 0x002fe20000000000 */
[----:B------:R-:W-:-:S05]  /*03b0*/  IABS R0, R19 ;  /* 0x0000001300007213 */ /* 0x000fca0000000000 */
[----:B------:R1:W2:Y:S02]  /*03c0*/  F2I.FTZ.U32.TRUNC.NTZ R9, R8 ;  /* 0x0000000800097305 */ /* 0x0002a4000021f000 */
[----:B-1----:R-:W-:Y:S02]  /*03d0*/  IMAD.MOV.U32 R8, RZ, RZ, RZ ;  /* 0x000000ffff087224 */ /* 0x002fe400078e00ff */
[----:B--2---:R-:W-:-:S04]  /*03e0*/  IMAD.MOV R10, RZ, RZ, -R9 ;  /* 0x000000ffff0a7224 */ /* 0x004fc800078e0a09 */
[----:B------:R-:W-:Y:S02]  /*03f0*/  IMAD R11, R10, R13, RZ ;  /* 0x0000000d0a0b7224 */ /* 0x000fe400078e02ff */
[----:B------:R-:W-:Y:S02]  /*0400*/  VIADD R10, R7, 0xffffffe ;  /* 0x0ffffffe070a7836 */ /* 0x000fe40000000000 */
[----:B------:R-:W-:Y:S02]  /*0410*/  IMAD.HI.U32 R8, R9, R11, R8 ;  /* 0x0000000b09087227 */ /* 0x000fe400078e0008 */
[----:B------:R-:W1:Y:S02]  /*0420*/  F2I.FTZ.U32.TRUNC.NTZ R11, R10 ;  /* 0x0000000a000b7305 */ /* 0x000e64000021f000 */
[----:B------:R-:W-:Y:S02]  /*0430*/  IMAD.MOV.U32 R9, RZ, RZ, R0 ;  /* 0x000000ffff097224 */ /* 0x000fe400078e0000 */
[----:B------:R-:W-:-:S02]  /*0440*/  IMAD.MOV R0, RZ, RZ, -R4 ;  /* 0x000000ffff007224 */ /* 0x000fc400078e0a04 */
[----:B------:R-:W-:Y:S01]  /*0450*/  IMAD.HI.U32 R8, R8, R9, RZ ;  /* 0x0000000908087227 */ /* 0x000fe200078e00ff */
[----:B------:R-:W2:Y:S03]  /*0460*/  S2R R4, SR_TID.X ;  /* 0x0000000000047919 */ /* 0x000ea60000002100 */
[----:B------:R-:W-:Y:S02]  /*0470*/  IMAD R0, R8, R0, R9 ;  /* 0x0000000008007224 */ /* 0x000fe400078e0209 */
[----:B------:R-:W-:-:S03]  /*0480*/  VIADD R9, R2, 0xffffffe ;  /* 0x0ffffffe02097836 */ /* 0x000fc60000000000 */
[----:B------:R-:W-:Y:S01]  /*0490*/  ISETP.GT.U32.AND P1, PT, R13, R0, PT ;  /* 0x000000000d00720c */ /* 0x000fe20003f24070 */
[----:B-1----:R-:W-:Y:S02]  /*04a0*/  IMAD.MOV R10, RZ, RZ, -R11 ;  /* 0x000000ffff0a7224 */ /* 0x002fe400078e0a0b */
[----:B------:R-:W1:Y:S02]  /*04b0*/  F2I.FTZ.U32.TRUNC.NTZ R9, R9 ;  /* 0x0000000900097305 */ /* 0x000e64000021f000 */
[----:B------:R-:W-:Y:S02]  /*04c0*/  IMAD R17, R10, R5, RZ ;  /* 0x000000050a117224 */ /* 0x000fe400078e02ff */
[----:B------:R-:W-:-:S04]  /*04d0*/  IMAD.MOV.U32 R10, RZ, RZ, RZ ;  /* 0x000000ffff0a7224 */ /* 0x000fc800078e00ff */
[----:B------:R-:W-:-:S04]  /*04e0*/  IMAD.HI.U32 R11, R11, R17, R10 ;  /* 0x000000110b0b7227 */ /* 0x000fc800078e000a */
[----:B------:R-:W-:Y:S02]  /*04f0*/  @!P1 IMAD.IADD R0, R0, 0x1, -R13 ;  /* 0x0000000100009824 */ /* 0x000fe400078e0a0d */
[----:B------:R-:W-:Y:S01]  /*0500*/  @!P1 VIADD R8, R8, 0x1 ;  /* 0x0000000108089836 */ /* 0x000fe20000000000 */
[----:B------:R-:W-:Y:S02]  /*0510*/  ISETP.NE.AND P1, PT, R26, RZ, PT ;  /* 0x000000ff1a00720c */ /* 0x000fe40003f25270 */
[----:B------:R-:W-:Y:S02]  /*0520*/  ISETP.GE.U32.AND P0, PT, R0, R13, PT ;  /* 0x0000000d0000720c */ /* 0x000fe40003f06070 */
[----:B------:R-:W-:Y:S02]  /*0530*/  LOP3.LUT R0, R19, R26, RZ, 0x3c, !PT ;  /* 0x0000001a13007212 */ /* 0x000fe400078e3cff */
[----:B--2---:R-:W-:Y:S02]  /*0540*/  LOP3.LUT R207, R4, 0x3f, RZ, 0xc0, !PT ;  /* 0x0000003f04cf7812 */ /* 0x004fe400078ec0ff */
[----:B------:R-:W-:-:S02]  /*0550*/  ISETP.GE.AND P2, PT, R0, RZ, PT ;  /* 0x000000ff0000720c */ /* 0x000fc40003f46270 */
[----:B------:R-:W-:Y:S01]  /*0560*/  LOP3.LUT R7, R4, 0x40, RZ, 0xc0, !PT ;  /* 0x0000004004077812 */ /* 0x000fe200078ec0ff */
[----:B------:R-:W-:Y:S01]  /*0570*/  IMAD.SHL.U32 R0, R207, 0x80, RZ ;  /* 0x00000080cf007824 */ /* 0x000fe200078e00ff */
[----:B------:R-:W-:-:S03]  /*0580*/  SHF.R.U32.HI R2, RZ, 0x6, R4 ;  /* 0x00000006ff027819 */ /* 0x000fc60000011604 */
[----:B------:R-:W-:Y:S01]  /*0590*/  @P0 VIADD R8, R8, 0x1 ;  /* 0x0000000108080836 */ /* 0x000fe20000000000 */
[----:B------:R-:W-:Y:S02]  /*05a0*/  LEA.HI R7, R7, R0, RZ, 0x1c ;  /* 0x0000000007077211 */ /* 0x000fe400078fe0ff */
[----:B------:R-:W-:Y:S01]  /*05b0*/  SGXT.U32 R0, R2, 0x1 ;  /* 0x000000010200781a */ /* 0x000fe20000000000 */
[----:B------:R-:W-:Y:S02]  /*05c0*/  IMAD.MOV.U32 R12, RZ, RZ, R8 ;  /* 0x000000ffff0c7224 */ /* 0x000fe400078e0008 */
[--C-:B-1----:R-:W-:Y:S01]  /*05d0*/  IMAD.MOV R8, RZ, RZ, -R9.reuse ;  /* 0x000000ffff087224 */ /* 0x102fe200078e0a09 */
[----:B------:R-:W-:Y:S01]  /*05e0*/  LOP3.LUT R220, R0, 0x2, RZ, 0xfc, !PT ;  /* 0x0000000200dc7812 */ /* 0x000fe200078efcff */
[----:B------:R-:W-:Y:S01]  /*05f0*/  @!P2 IMAD.MOV R12, RZ, RZ, -R12 ;  /* 0x000000ffff0ca224 */ /* 0x000fe200078e0a0c */
[----:B------:R-:W-:Y:S01]  /*0600*/  @!P1 LOP3.LUT R12, RZ, R26, RZ, 0x33, !PT ;  /* 0x0000001aff0c9212 */ /* 0x000fe200078e33ff */
[----:B------:R-:W-:Y:S01]  /*0610*/  IMAD R13, R8, R3, RZ ;  /* 0x00000003080d7224 */ /* 0x000fe200078e02ff */
[C---:B------:R-:W-:Y:S01]  /*0620*/  LOP3.LUT R210, R0.reuse, 0x24, RZ, 0xfc, !PT ;  /* 0x0000002400d27812 */ /* 0x040fe200078efcff */
[----:B------:R-:W-:Y:S01]  /*0630*/  IMAD.MOV.U32 R8, RZ, RZ, RZ ;  /* 0x000000ffff087224 */ /* 0x000fe200078e00ff */
[----:B------:R-:W-:Y:S01]  /*0640*/  LOP3.LUT R218, R0, 0x20, RZ, 0xfc, !PT ;  /* 0x0000002000da7812 */ /* 0x000fe200078efcff */
[----:B------:R-:W-:Y:S01]  /*0650*/  IMAD.SHL.U32 R15, R12, 0x80, RZ ;  /* 0x000000800c0f7824 */ /* 0x000fe200078e00ff */
[C---:B------:R-:W-:Y:S01]  /*0660*/  LOP3.LUT R217, R0.reuse, 0x22, RZ, 0xfc, !PT ;  /* 0x0000002200d97812 */ /* 0x040fe200078efcff */
[----:B------:R-:W-:Y:S01]  /*0670*/  IMAD.HI.U32 R9, R9, R13, R8 ;  /* 0x0000000d09097227 */ /* 0x000fe200078e0008 */
[----:B------:R-:W-:-:S02]  /*0680*/  LOP3.LUT R216, R0, 0x4, RZ, 0xfc, !PT ;  /* 0x0000000400d87812 */ /* 0x000fc400078efcff */
[C---:B------:R-:W-:Y:S01]  /*0690*/  LOP3.LUT R176, R15.reuse, 0x6, R0, 0xfe, !PT ;  /* 0x000000060fb07812 */ /* 0x040fe200078efe00 */
[----:B------:R-:W-:Y:S01]  /*06a0*/  IMAD.MOV R13, RZ, RZ, -R12 ;  /* 0x000000ffff0d7224 */ /* 0x000fe200078e0a0c */
[C---:B------:R-:W-:Y:S02]  /*06b0*/  LOP3.LUT R2, R15.reuse, R0, RZ, 0xfc, !PT ;  /* 0x000000000f027212 */ /* 0x040fe400078efcff */
[----:B------:R-:W-:Y:S01]  /*06c0*/  IABS R22, R176 ;  /* 0x000000b000167213 */ /* 0x000fe20000000000 */
[----:B------:R-:W-:Y:S01]  /*06d0*/  IMAD R13, R26, R13, R19 ;  /* 0x0000000d1a0d7224 */ /* 0x000fe200078e0213 */
[C-C-:B------:R-:W-:Y:S02]  /*06e0*/  LOP3.LUT R178, R15.reuse, 0x2, R0.reuse, 0xfe, !PT ;  /* 0x000000020fb27812 */ /* 0x140fe400078efe00 */
[----:B------:R-:W-:Y:S01]  /*06f0*/  LOP3.LUT R177, R15, 0x4, R0, 0xfe, !PT ;  /* 0x000000040fb17812 */ /* 0x000fe200078efe00 */
[C---:B------:R-:W-:Y:S01]  /*0700*/  IMAD.HI.U32 R14, R11.reuse, R22, RZ ;  /* 0x000000160b0e7227 */ /* 0x040fe200078e00ff */
[----:B------:R-:W-:Y:S01]  /*0710*/  IABS R16, R2 ;  /* 0x0000000200107213 */ /* 0x000fe20000000000 */
[----:B------:R-:W-:Y:S01]  /*0720*/  STL [R1+0xf0], R178 ;  /* 0x0000f0b201007387 */ /* 0x000fe20000100800 */
[----:B------:R-:W-:Y:S01]  /*0730*/  IABS R18, R178 ;  /* 0x000000b200127213 */ /* 0x000fe20000000000 */
[----:B------:R-:W-:Y:S01]  /*0740*/  IMAD.MOV R14, RZ, RZ, -R14 ;  /* 0x000000ffff0e7224 */ /* 0x000fe200078e0a0e */
[----:B------:R-:W-:Y:S01]  /*0750*/  IABS R20, R177 ;  /* 0x000000b100147213 */ /* 0x000fe20000000000 */
[----:B------:R-:W-:Y:S01]  /*0760*/  IMAD.HI.U32 R8, R11, R16, RZ ;  /* 0x000000100b087227 */ /* 0x000fe200078e00ff */
[C-C-:B------:R-:W-:Y:S01]  /*0770*/  LOP3.LUT R175, R15.reuse, 0x8, R0.reuse, 0xfe, !PT ;  /* 0x000000080faf7812 */ /* 0x140fe200078efe00 */
[----:B------:R-:W-:Y:S01]  /*0780*/  STL [R1+0xec], R177 ;  /* 0x0000ecb101007387 */ /* 0x000fe20000100800 */
[--C-:B------:R-:W-:Y:S01]  /*0790*/  LOP3.LUT R174, R15, 0xa, R0.reuse, 0xfe, !PT ;  /* 0x0000000a0fae7812 */ /* 0x100fe200078efe00 */
[----:B------:R-:W-:Y:S01]  /*07a0*/  IMAD.HI.U32 R10, R11, R18, RZ ;  /* 0x000000120b0a7227 */ /* 0x000fe200078e00ff */
[C-C-:B------:R-:W-:Y:S01]  /*07b0*/  LOP3.LUT R173, R15.reuse, 0xc, R0.reuse, 0xfe, !PT ;  /* 0x0000000c0fad7812 */ /* 0x140fe200078efe00 */
[----:B------:R-:W-:Y:S01]  /*07c0*/  STL [R1+0xe8], R176 ;  /* 0x0000e8b001007387 */ /* 0x000fe20000100800 */
[----:B------:R-:W-:Y:S01]  /*07d0*/  LOP3.LUT R172, R15, 0xe, R0, 0xfe, !PT ;  /* 0x0000000e0fac7812 */ /* 0x000fe200078efe00 */
[----:B------:R-:W-:Y:S01]  /*07e0*/  IMAD R14, R5, R14, R22 ;  /* 0x0000000e050e7224 */ /* 0x000fe200078e0216 */
[----:B------:R-:W-:Y:S01]  /*07f0*/  LOP3.LUT R171, R15, 0x10, R0, 0xfe, !PT ;  /* 0x000000100fab7812 */ /* 0x000fe200078efe00 */
[----:B------:R-:W-:Y:S01]  /*0800*/  IMAD.HI.U32 R12, R11, R20, RZ ;  /* 0x000000140b0c7227 */ /* 0x000fe200078e00ff */
[----:B------:R-:W-:Y:S01]  /*0810*/  IABS R22, R175 ;  /* 0x000000af00167213 */ /* 0x000fe20000000000 */
[----:B------:R-:W-:Y:S01]  /*0820*/  STL [R1+0xe4], R175 ;  /* 0x0000e4af01007387 */ /* 0x000fe20000100800 */
[----:B------:R-:W-:Y:S01]  /*0830*/  IABS R26, R173 ;  /* 0x000000ad001a7213 */ /* 0x000fe20000000000 */
[----:B------:R-:W-:Y:S01]  /*0840*/  IMAD.MOV R8, RZ, RZ, -R8 ;  /* 0x000000ffff087224 */ /* 0x000fe200078e0a08 */
[----:B------:R-:W-:Y:S01]  /*0850*/  IABS R28, R172 ;  /* 0x000000ac001c7213 */ /* 0x000fe20000000000 */
[----:B------:R-:W-:Y:S01]  /*0860*/  IMAD.IADD R13, R24, 0x1, R13 ;  /* 0x00000001180d7824 */ /* 0x000fe200078e020d */
[----:B------:R-:W-:Y:S01]  /*0870*/  IABS R24, R174 ;  /* 0x000000ae00187213 */ /* 0x000fe20000000000 */
[----:B------:R-:W-:Y:S01]  /*0880*/  IMAD.MOV R17, RZ, RZ, -R10 ;  /* 0x000000ffff117224 */ /* 0x000fe200078e0a0a */
[----:B------:R-:W-:Y:S01]  /*0890*/  IABS R30, R171 ;  /* 0x000000ab001e7213 */ /* 0x000fe20000000000 */
[----:B------:R-:W-:Y:S01]  /*08a0*/  IMAD.MOV R12, RZ, RZ, -R12 ;  /* 0x000000ffff0c7224 */ /* 0x000fe200078e0a0c */
[----:B------:R-:W-:Y:S01]  /*08b0*/  LOP3.LUT R170, R15, 0x12, R0, 0xfe, !PT ;  /* 0x000000120faa7812 */ /* 0x000fe200078efe00 */
[----:B------:R-:W-:Y:S01]  /*08c0*/  IMAD R10, R5, R8, R16 ;  /* 0x00000008050a7224 */ /* 0x000fe200078e0210 */
[----:B------:R-:W-:Y:S01]  /*08d0*/  LOP3.LUT R166, R15, 0x1a, R0, 0xfe, !PT ;  /* 0x0000001a0fa67812 */ /* 0x000fe200078efe00 */
[----:B------:R-:W-:Y:S01]  /*08e0*/  IMAD R8, R5, R17, R18 ;  /* 0x0000001105087224 */ /* 0x000fe200078e0212 */
[--C-:B------:R-:W-:Y:S01]  /*08f0*/  LOP3.LUT R169, R15, 0x14, R0.reuse, 0xfe, !PT ;  /* 0x000000140fa97812 */ /* 0x100fe200078efe00 */
[----:B------:R-:W-:Y:S01]  /*0900*/  IMAD.HI.U32 R16, R11, R22, RZ ;  /* 0x000000160b107227 */ /* 0x000fe200078e00ff */
[--C-:B------:R-:W-:Y:S01]  /*0910*/  LOP3.LUT R168, R15, 0x16, R0.reuse, 0xfe, !PT ;  /* 0x000000160fa87812 */ /* 0x100fe200078efe00 */
[----:B------:R-:W-:Y:S01]  /*0920*/  STL [R1+0xe0], R174 ;  /* 0x0000e0ae01007387 */ /* 0x000fe20000100800 */
[----:B------:R-:W-:Y:S01]  /*0930*/  IABS R38, R166 ;  /* 0x000000a600267213 */ /* 0x000fe20000000000 */
[C---:B------:R-:W-:Y:S01]  /*0940*/  IMAD.HI.U32 R17, R11.reuse, R24, RZ ;  /* 0x000000180b117227 */ /* 0x040fe200078e00ff */
[----:B------:R-:W-:Y:S01]  /*0950*/  IABS R32, R169 ;  /* 0x000000a900207213 */ /* 0x000fe20000000000 */
[----:B------:R-:W-:Y:S01]  /*0960*/  STL [R1+0xdc], R173 ;  /* 0x0000dcad01007387 */ /* 0x000fe20000100800 */
[----:B------:R-:W-:Y:S01]  /*0970*/  IABS R34, R168 ;  /* 0x000000a800227213 */ /* 0x000fe20000000000 */
[----:B------:R-:W-:Y:S01]  /*0980*/  IMAD.HI.U32 R18, R11, R26, RZ ;  /* 0x0000001a0b127227 */ /* 0x000fe200078e00ff */
[C-C-:B------:R-:W-:Y:S01]  /*0990*/  LOP3.LUT R165, R15.reuse, 0x1c, R0.reuse, 0xfe, !PT ;  /* 0x0000001c0fa57812 */ /* 0x140fe200078efe00 */
[----:B------:R-:W-:Y:S01]  /*09a0*/  STL [R1+0xd8], R172 ;  /* 0x0000d8ac01007387 */ /* 0x000fe20000100800 */
[----:B------:R-:W-:Y:S01]  /*09b0*/  LOP3.LUT R161, R15, 0x24, R0, 0xfe, !PT ;  /* 0x000000240fa17812 */ /* 0x000fe200078efe00 */
[----:B------:R-:W-:Y:S01]  /*09c0*/  IMAD R12, R5, R12, R20 ;  /* 0x0000000c050c7224 */ /* 0x000fe200078e0214 */
[----:B------:R-:W-:Y:S01]  /*09d0*/  IABS R40, R165 ;  /* 0x000000a500287213 */ /* 0x000fe20000000000 */
[----:B------:R-:W-:Y:S01]  /*09e0*/  IMAD.HI.U32 R19, R11, R28, RZ ;  /* 0x0000001c0b137227 */ /* 0x000fe200078e00ff */
[C-C-:B------:R-:W-:Y:S01]  /*09f0*/  LOP3.LUT R167, R15.reuse, 0x18, R0.reuse, 0xfe, !PT ;  /* 0x000000180fa77812 */ /* 0x140fe200078efe00 */
[----:B------:R-:W-:Y:S01]  /*0a00*/  STL [R1+0xd4], R171 ;  /* 0x0000d4ab01007387 */ /* 0x000fe20000100800 */
[--C-:B------:R-:W-:Y:S01]  /*0a10*/  LOP3.LUT R164, R15, 0x1e, R0.reuse, 0xfe, !PT ;  /* 0x0000001e0fa47812 */ /* 0x100fe200078efe00 */
[----:B------:R-:W-:Y:S01]  /*0a20*/  IMAD.HI.U32 R20, R11, R30, RZ ;  /* 0x0000001e0b147227 */ /* 0x000fe200078e00ff */
[C---:B------:R-:W-:Y:S01]  /*0a30*/  LOP3.LUT R163, R15.reuse, 0x20, R0, 0xfe, !PT ;  /* 0x000000200fa37812 */ /* 0x040fe200078efe00 */
[----:B------:R-:W-:Y:S01]  /*0a40*/  STL [R1+0xd0], R170 ;  /* 0x0000d0aa01007387 */ /* 0x000fe20000100800 */
[----:B------:R-:W-:Y:S01]  /*0a50*/  IABS R48, R161 ;  /* 0x000000a100307213 */ /* 0x000fe20000000000 */
[----:B------:R-:W-:Y:S01]  /*0a60*/  IMAD.MOV R16, RZ, RZ, -R16 ;  /* 0x000000ffff107224 */ /* 0x000fe200078e0a10 */
[----:B------:R-:W-:Y:S01]  /*0a70*/  IABS R36, R167 ;  /* 0x000000a700247213 */ /* 0x000fe20000000000 */
[----:B------:R-:W-:Y:S01]  /*0a80*/  IMAD.MOV R17, RZ, RZ, -R17 ;  /* 0x000000ffff117224 */ /* 0x000fe200078e0a11 */
[----:B------:R-:W-:Y:S01]  /*0a90*/  IABS R42, R164 ;  /* 0x000000a4002a7213 */ /* 0x000fe20000000000 */
[----:B------:R-:W-:Y:S01]  /*0aa0*/  IMAD.MOV R18, RZ, RZ, -R18 ;  /* 0x000000ffff127224 */ /* 0x000fe200078e0a12 */
[----:B------:R-:W-:Y:S01]  /*0ab0*/  IABS R44, R163 ;  /* 0x000000a3002c7213 */ /* 0x000fe20000000000 */
[----:B------:R-:W-:Y:S01]  /*0ac0*/  IMAD.MOV R19, RZ, RZ, -R19 ;  /* 0x000000ffff137224 */ /* 0x000fe200078e0a13 */
[C---:B------:R-:W-:Y:S01]  /*0ad0*/  LOP3.LUT R160, R15.reuse, 0x26, R0, 0xfe, !PT ;  /* 0x000000260fa07812 */ /* 0x040fe200078efe00 */
[----:B------:R-:W-:Y:S01]  /*0ae0*/  IMAD.MOV R20, RZ, RZ, -R20 ;  /* 0x000000ffff147224 */ /* 0x000fe200078e0a14 */
[----:B------:R-:W-:Y:S01]  /*0af0*/  LOP3.LUT R154, R15, 0x2e, R0, 0xfe, !PT ;  /* 0x0000002e0f9a7812 */ /* 0x000fe200078efe00 */
[C---:B------:R-:W-:Y:S01]  /*0b00*/  IMAD R16, R5.reuse, R16, R22 ;  /* 0x0000001005107224 */ /* 0x040fe200078e0216 */
[----:B------:R-:W-:Y:S01]  /*0b10*/  IABS R50, R160 ;  /* 0x000000a000327213 */ /* 0x000fe20000000000 */
[----:B------:R-:W-:Y:S01]  /*0b20*/  IMAD R22, R5, R17, R24 ;  /* 0x0000001105167224 */ /* 0x000fe200078e0218 */
[----:B------:R-:W-:Y:S01]  /*0b30*/  LOP3.LUT R162, R15, 0x22, R0, 0xfe, !PT ;  /* 0x000000220fa27812 */ /* 0x000fe200078efe00 */
[----:B------:R-:W-:Y:S01]  /*0b40*/  IMAD R24, R5, R18, R26 ;  /* 0x0000001205187224 */ /* 0x000fe200078e021a */
[----:B------:R-:W-:Y:S01]  /*0b50*/  LOP3.LUT R159, R15, 0x28, R0, 0xfe, !PT ;  /* 0x000000280f9f7812 */ /* 0x000fe200078efe00 */
[----:B------:R-:W-:Y:S01]  /*0b60*/  IMAD R26, R5, R19, R28 ;  /* 0x00000013051a7224 */ /* 0x000fe200078e021c */
[----:B------:R-:W-:Y:S01]  /*0b70*/  LOP3.LUT R158, R15, 0x2a, R0, 0xfe, !PT ;  /* 0x0000002a0f9e7812 */ /* 0x000fe200078efe00 */
[----:B------:R-:W-:Y:S01]  /*0b80*/  IMAD R28, R5, R20, R30 ;  /* 0x00000014051c7224 */ /* 0x000fe200078e021e */
[----:B------:R-:W-:Y:S01]  /*0b90*/  IABS R30, R170 ;  /* 0x000000aa001e7213 */ /* 0x000fe20000000000 */
[C---:B------:R-:W-:Y:S01]  /*0ba0*/  IMAD.HI.U32 R21, R11.reuse, R38, RZ ;  /* 0x000000260b157227 */ /* 0x040fe200078e00ff */
[----:B------:R-:W-:Y:S01]  /*0bb0*/  IABS R58, R154 ;  /* 0x0000009a003a7213 */ /* 0x000fe20000000000 */
[----:B------:R-:W-:Y:S01]  /*0bc0*/  STL [R1+0xcc], R169 ;  /* 0x0000cca901007387 */ /* 0x000fe20000100800 */
[----:B------:R-:W-:Y:S01]  /*0bd0*/  IABS R46, R162 ;  /* 0x000000a2002e7213 */ /* 0x000fe20000000000 */
[----:B------:R-:W-:Y:S01]  /*0be0*/  IMAD.HI.U32 R17, R11, R30, RZ ;  /* 0x0000001e0b117227 */ /* 0x000fe200078e00ff */
[----:B------:R-:W-:Y:S01]  /*0bf0*/  IABS R52, R159 ;  /* 0x0000009f00347213 */ /* 0x000fe20000000000 */
[----:B------:R-:W-:Y:S01]  /*0c00*/  STL [R1+0xc8], R168 ;  /* 0x0000c8a801007387 */ /* 0x000fe20000100800 */
[----:B------:R-:W-:Y:S01]  /*0c10*/  IABS R54, R158 ;  /* 0x0000009e00367213 */ /* 0x000fe20000000000 */
[----:B------:R-:W-:Y:S01]  /*0c20*/  IMAD.MOV R17, RZ, RZ, -R17 ;  /* 0x000000ffff117224 */ /* 0x000fe200078e0a11 */
[--C-:B------:R-:W-:Y:S01]  /*0c30*/  LOP3.LUT R153, R15, 0x30, R0.reuse, 0xfe, !PT ;  /* 0x000000300f997812 */ /* 0x100fe200078efe00 */
[----:B------:R-:W-:Y:S01]  /*0c40*/  IMAD.HI.U32 R18, R11, R32, RZ ;  /* 0x000000200b127227 */ /* 0x000fe200078e00ff */
[--C-:B------:R-:W-:Y:S01]  /*0c50*/  LOP3.LUT R155, R15, 0x2c, R0.reuse, 0xfe, !PT ;  /* 0x0000002c0f9b7812 */ /* 0x100fe200078efe00 */
[----:B------:R-:W-:Y:S01]  /*0c60*/  STL [R1+0xc4], R167 ;  /* 0x0000c4a701007387 */ /* 0x000fe20000100800 */
[----:B------:R-:W-:Y:S01]  /*0c70*/  IABS R60, R153 ;  /* 0x00000099003c7213 */ /* 0x000fe20000000000 */
[----:B------:R-:W-:Y:S01]  /*0c80*/  IMAD.HI.U32 R19, R11, R34, RZ ;  /* 0x000000220b137227 */ /* 0x000fe200078e00ff */
[C-C-:B------:R-:W-:Y:S01]  /*0c90*/  LOP3.LUT R152, R15.reuse, 0x32, R0.reuse, 0xfe, !PT ;  /* 0x000000320f987812 */ /* 0x140fe200078efe00 */
[----:B------:R-:W-:Y:S01]  /*0ca0*/  STL [R1+0xc0], R166 ;  /* 0x0000c0a601007387 */ /* 0x000fe20000100800 */
[C-C-:B------:R-:W-:Y:S01]  /*0cb0*/  LOP3.LUT R151, R15.reuse, 0x34, R0.reuse, 0xfe, !PT ;  /* 0x000000340f977812 */ /* 0x140fe200078efe00 */
[----:B------:R-:W-:Y:S01]  /*0cc0*/  IMAD.MOV R21, RZ, RZ, -R21 ;  /* 0x000000ffff157224 */ /* 0x000fe200078e0a15 */
[----:B------:R-:W-:Y:S01]  /*0cd0*/  LOP3.LUT R149, R15, 0x38, R0, 0xfe, !PT ;  /* 0x000000380f957812 */ /* 0x000fe200078efe00 */
[----:B------:R-:W-:Y:S01]  /*0ce0*/  IMAD R30, R5, R17, R30 ;  /* 0x00000011051e7224 */ /* 0x000fe200078e021e */
[----:B------:R-:W-:Y:S01]  /*0cf0*/  IABS R56, R155 ;  /* 0x0000009b00387213 */ /* 0x000fe20000000000 */
[----:B------:R-:W-:Y:S01]  /*0d00*/  IMAD.MOV R18, RZ, RZ, -R18 ;  /* 0x000000ffff127224 */ /* 0x000fe200078e0a12 */
[----:B------:R-:W-:Y:S01]  /*0d10*/  IABS R62, R152 ;  /* 0x00000098003e7213 */ /* 0x000fe20000000000 */
[----:B------:R-:W-:Y:S01]  /*0d20*/  IMAD.MOV R19, RZ, RZ, -R19 ;  /* 0x000000ffff137224 */ /* 0x000fe200078e0a13 */
[----:B------:R-:W-:Y:S01]  /*0d30*/  IABS R64, R151 ;  /* 0x0000009700407213 */ /* 0x000fe20000000000 */
[----:B------:R-:W-:Y:S01]  /*0d40*/  IMAD.HI.U32 R17, R11, R40, RZ ;  /* 0x000000280b117227 */ /* 0x000fe200078e00ff */
[----:B------:R-:W-:Y:S01]  /*0d50*/  IABS R68, R149 ;  /* 0x0000009500447213 */ /* 0x000fe20000000000 */
[----:B------:R-:W-:Y:S01]  /*0d60*/  STL [R1+0xbc], R165 ;  /* 0x0000bca501007387 */ /* 0x000fe20000100800 */
[----:B------:R-:W-:Y:S01]  /*0d70*/  LOP3.LUT R150, R15, 0x36, R0, 0xfe, !PT ;  /* 0x000000360f967812 */ /* 0x000fe200078efe00 */
[----:B------:R-:W-:Y:S01]  /*0d80*/  IMAD R38, R5, R21, R38 ;  /* 0x0000001505267224 */ /* 0x000fe200078e0226 */
[----:B------:R-:W-:Y:S01]  /*0d90*/  LOP3.LUT R148, R15, 0x3a, R0, 0xfe, !PT ;  /* 0x0000003a0f947812 */ /* 0x000fe200078efe00 */
[----:B------:R-:W-:Y:S01]  /*0da0*/  IMAD R32, R5, R18, R32 ;  /* 0x0000001205207224 */ /* 0x000fe200078e0220 */
[----:B------:R-:W-:Y:S01]  /*0db0*/  LOP3.LUT R147, R15, 0x3c, R0, 0xfe, !PT ;  /* 0x0000003c0f937812 */ /* 0x000fe200078efe00 */
[----:B------:R-:W-:Y:S01]  /*0dc0*/  IMAD R34, R5, R19, R34 ;  /* 0x0000001305227224 */ /* 0x000fe200078e0222 */
[----:B------:R-:W-:Y:S01]  /*0dd0*/  LOP3.LUT R146, R15, 0x3e, R0, 0xfe, !PT ;  /* 0x0000003e0f927812 */ /* 0x000fe200078efe00 */
[C---:B------:R-:W-:Y:S01]  /*0de0*/  IMAD.HI.U32 R21, R11.reuse, R48, RZ ;  /* 0x000000300b157227 */ /* 0x040fe200078e00ff */
[C---:B------:R-:W-:Y:S01]  /*0df0*/  LOP3.LUT R145, R2.reuse, 0x40, RZ, 0xfc, !PT ;  /* 0x0000004002917812 */ /* 0x040fe200078efcff */
[----:B------:R-:W-:Y:S01]  /*0e00*/  STL [R1+0xb8], R164 ;  /* 0x0000b8a401007387 */ /* 0x000fe20000100800 */
[----:B------:R-:W-:Y:S01]  /*0e10*/  IABS R66, R150 ;  /* 0x0000009600427213 */ /* 0x000fe20000000000 */
[----:B------:R-:W-:Y:S01]  /*0e20*/  IMAD.MOV R17, RZ, RZ, -R17 ;  /* 0x000000ffff117224 */ /* 0x000fe200078e0a11 */
[----:B------:R-:W-:Y:S01]  /*0e30*/  IABS R70, R148 ;  /* 0x0000009400467213 */ /* 0x000fe20000000000 */
[C---:B------:R-:W-:Y:S01]  /*0e40*/  IMAD.HI.U32 R20, R11.reuse, R36, RZ ;  /* 0x000000240b147227 */ /* 0x040fe200078e00ff */
[----:B------:R-:W-:Y:S01]  /*0e50*/  IABS R72, R147 ;  /* 0x0000009300487213 */ /* 0x000fe20000000000 */
[----:B------:R-:W-:Y:S01]  /*0e60*/  STL [R1+0xb4], R163 ;  /* 0x0000b4a301007387 */ /* 0x000fe20000100800 */
[----:B------:R-:W-:Y:S01]  /*0e70*/  IABS R74, R146 ;  /* 0x00000092004a7213 */ /* 0x000fe20000000000 */
[C---:B------:R-:W-:Y:S01]  /*0e80*/  IMAD.HI.U32 R18, R11.reuse, R42, RZ ;  /* 0x0000002a0b127227 */ /* 0x040fe200078e00ff */
[----:B------:R-:W-:Y:S01]  /*0e90*/  IABS R76, R145 ;  /* 0x00000091004c7213 */ /* 0x000fe20000000000 */
[----:B------:R-:W-:Y:S01]  /*0ea0*/  STL [R1+0xb0], R162 ;  /* 0x0000b0a201007387 */ /* 0x000fe20000100800 */
[C---:B------:R-:W-:Y:S01]  /*0eb0*/  LOP3.LUT R144, R2.reuse, 0x42, RZ, 0xfc, !PT ;  /* 0x0000004202907812 */ /* 0x040fe200078efcff */
[----:B------:R-:W-:Y:S01]  /*0ec0*/  IMAD.HI.U32 R19, R11, R44, RZ ;  /* 0x0000002c0b137227 */ /* 0x000fe200078e00ff */
[C---:B------:R-:W-:Y:S01]  /*0ed0*/  LOP3.LUT R143, R2.reuse, 0x44, RZ, 0xfc, !PT ;  /* 0x00000044028f7812 */ /* 0x040fe200078efcff */
[----:B------:R-:W-:Y:S01]  /*0ee0*/  STL [R1+0xac], R161 ;  /* 0x0000aca101007387 */ /* 0x000fe20000100800 */
[C---:B------:R-:W-:Y:S01]  /*0ef0*/  LOP3.LUT R142, R2.reuse, 0x46, RZ, 0xfc, !PT ;  /* 0x00000046028e7812 */ /* 0x040fe200078efcff */
[----:B------:R-:W-:Y:S01]  /*0f00*/  IMAD.MOV R21, RZ, RZ, -R21 ;  /* 0x000000ffff157224 */ /* 0x000fe200078e0a15 */
[C---:B------:R-:W-:Y:S01]  /*0f10*/  LOP3.LUT R141, R2.reuse, 0x48, RZ, 0xfc, !PT ;  /* 0x00000048028d7812 */ /* 0x040fe200078efcff */
[----:B------:R-:W-:Y:S01]  /*0f20*/  IMAD R40, R5, R17, R40 ;  /* 0x0000001105287224 */ /* 0x000fe200078e0228 */
[C---:B------:R-:W-:Y:S01]  /*0f30*/  LOP3.LUT R139, R2.reuse, 0x4a, RZ, 0xfc, !PT ;  /* 0x0000004a028b7812 */ /* 0x040fe200078efcff */
[----:B------:R-:W-:Y:S01]  /*0f40*/  IMAD.MOV R20, RZ, RZ, -R20 ;  /* 0x000000ffff147224 */ /* 0x000fe200078e0a14 */
        /* <DEDUP_REMOVED lines=8> */
[----:B------:R-:W-:Y:S01]  /*0fd0*/  IABS R86, R139 ;  /* 0x0000008b00567213 */ /* 0x000fe20000000000 */
[C---:B------:R-:W-:Y:S01]  /*0fe0*/  IMAD R48, R5.reuse, R21, R48 ;  /* 0x0000001505307224 */ /* 0x040fe200078e0230 */
[C---:B------:R-:W-:Y:S01]  /*0ff0*/  LOP3.LUT R137, R2.reuse, 0x4c, RZ, 0xfc, !PT ;  /* 0x0000004c02897812 */ /* 0x040fe200078efcff */
[C---:B------:R-:W-:Y:S01]  /*1000*/  IMAD R36, R5.reuse, R20, R36 ;  /* 0x0000001405247224 */ /* 0x040fe200078e0224 */
[C---:B------:R-:W-:Y:S01]  /*1010*/  LOP3.LUT R135, R2.reuse, 0x4e, RZ, 0xfc, !PT ;  /* 0x0000004e02877812 */ /* 0x040fe200078efcff */
[C---:B------:R-:W-:Y:S01]  /*1020*/  IMAD R42, R5.reuse, R18, R42 ;  /* 0x00000012052a7224 */ /* 0x040fe200078e022a */
[C---:B------:R-:W-:Y:S01]  /*1030*/  LOP3.LUT R133, R2.reuse, 0x50, RZ, 0xfc, !PT ;  /* 0x0000005002857812 */ /* 0x040fe200078efcff */
[----:B------:R-:W-:Y:S01]  /*1040*/  IMAD R44, R5, R19, R44 ;  /* 0x00000013052c7224 */ /* 0x000fe200078e022c */
[C---:B------:R-:W-:Y:S01]  /*1050*/  LOP3.LUT R131, R2.reuse, 0x52, RZ, 0xfc, !PT ;  /* 0x0000005202837812 */ /* 0x040fe200078efcff */
        /* <DEDUP_REMOVED lines=40> */
[----:B------:R-:W-:Y:S01]  /*12e0*/  IMAD.MOV R21, RZ, RZ, -R17 ;  /* 0x000000ffff157224 */ /* 0x000fe200078e0a11 */
[C---:B------:R-:W-:Y:S01]  /*12f0*/  LOP3.LUT R109, R2.reuse, 0x68, RZ, 0xfc, !PT ;  /* 0x00000068026d7812 */ /* 0x040fe200078efcff */
[C---:B------:R-:W-:Y:S01]  /*1300*/  IMAD.HI.U32 R20, R11.reuse, R56, RZ ;  /* 0x000000380b147227 */ /* 0x040fe200078e00ff */
[----:B------:R-:W-:Y:S01]  /*1310*/  IABS R108, R117 ;  /* 0x00000075006c7213 */ /* 0x000fe20000000000 */
[----:B------:R-:W-:Y:S01]  /*1320*/  STL [R1+0x90], R152 ;  /* 0x0000909801007387 */ /* 0x000fe20000100800 */
        /* <DEDUP_REMOVED lines=15> */
[----:B------:R-:W-:Y:S01]  /*1420*/  IMAD.MOV R18, RZ, RZ, -R18 ;  /* 0x000000ffff127224 */ /* 0x000fe200078e0a12 */
[C---:B------:R-:W-:Y:S01]  /*1430*/  LOP3.LUT R99, R2.reuse, 0x72, RZ, 0xfc, !PT ;  /* 0x0000007202637812 */ /* 0x040fe200078efcff */
[----:B------:R-:W-:Y:S01]  /*1440*/  IMAD.MOV R19, RZ, RZ, -R19 ;  /* 0x000000ffff137224 */ /* 0x000fe200078e0a13 */
[----:B------:R-:W-:Y:S01]  /*1450*/  IABS R118, R107 ;  /* 0x0000006b00767213 */ /* 0x000fe20000000000 */
[----:B------:R-:W-:Y:S01]  /*1460*/  IMAD.MOV R17, RZ, RZ, -R17 ;  /* 0x000000ffff117224 */ /* 0x000fe200078e0a11 */
[----:B------:R-:W-:Y:S01]  /*1470*/  IABS R120, R105 ;  /* 0x0000006900787213 */ /* 0x000fe20000000000 */
[C---:B------:R-:W-:Y:S01]  /*1480*/  IMAD R56, R5.reuse, R20, R56 ;  /* 0x0000001405387224 */ /* 0x040fe200078e0238 */
[----:B------:R-:W-:Y:S01]  /*1490*/  IABS R122, R103 ;  /* 0x00000067007a7213 */ /* 0x000fe20000000000 */
[C---:B------:R-:W-:Y:S01]  /*14a0*/  IMAD R62, R5.reuse, R18, R62 ;  /* 0x00000012053e7224 */ /* 0x040fe200078e023e */
[----:B------:R-:W-:Y:S01]  /*14b0*/  IABS R124, R101 ;  /* 0x00000065007c7213 */ /* 0x000fe20000000000 */
[C---:B------:R-:W-:Y:S01]  /*14c0*/  IMAD R64, R5.reuse, R19, R64 ;  /* 0x0000001305407224 */ /* 0x040fe200078e0240 */
[----:B------:R-:W-:Y:S01]  /*14d0*/  IABS R126, R99 ;  /* 0x00000063007e7213 */ /* 0x000fe20000000000 */
[C---:B------:R-:W-:Y:S01]  /*14e0*/  IMAD R68, R5.reuse, R17, R68 ;  /* 0x0000001105447224 */ /* 0x040fe200078e0244 */
[----:B------:R-:W-:Y:S01]  /*14f0*/  ISETP.GT.U32.AND P2, PT, R5, R8, PT ;  /* 0x000000080500720c */ /* 0x000fe20003f44070 */
[C---:B------:R-:W-:Y:S01]  /*1500*/  IMAD.HI.U32 R20, R11.reuse, R66, RZ ;  /* 0x000000420b147227 */ /* 0x040fe200078e00ff */
[C---:B------:R-:W-:Y:S01]  /*1510*/  LOP3.LUT R97, R2.reuse, 0x74, RZ, 0xfc, !PT ;  /* 0x0000007402617812 */ /* 0x040fe200078efcff */
[----:B------:R-:W-:Y:S01]  /*1520*/  STL [R1+0x80], R148 ;  /* 0x0000809401007387 */ /* 0x000fe20000100800 */
[C---:B------:R-:W-:Y:S01]  /*1530*/  LOP3.LUT R95, R2.reuse, 0x76, RZ, 0xfc, !PT ;  /* 0x00000076025f7812 */ /* 0x040fe200078efcff */
[C---:B------:R-:W-:Y:S01]  /*1540*/  IMAD.HI.U32 R15, R11.reuse, R70, RZ ;  /* 0x000000460b0f7227 */ /* 0x040fe200078e00ff */
[C---:B------:R-:W-:Y:S01]  /*1550*/  LOP3.LUT R93, R2.reuse, 0x78, RZ, 0xfc, !PT ;  /* 0x00000078025d7812 */ /* 0x040fe200078efcff */
[----:B------:R-:W-:Y:S01]  /*1560*/  STL [R1+0x7c], R147 ;  /* 0x00007c9301007387 */ /* 0x000fe20000100800 */
[C---:B------:R-:W-:Y:S01]  /*1570*/  LOP3.LUT R91, R2.reuse, 0x7a, RZ, 0xfc, !PT ;  /* 0x0000007a025b7812 */ /* 0x040fe200078efcff */
[C---:B------:R-:W-:Y:S01]  /*1580*/  IMAD.HI.U32 R17, R11.reuse, R72, RZ ;  /* 0x000000480b117227 */ /* 0x040fe200078e00ff */
[C---:B------:R-:W-:Y:S01]  /*1590*/  LOP3.LUT R23, R2.reuse, 0x7c, RZ, 0xfc, !PT ;  /* 0x0000007c02177812 */ /* 0x040fe200078efcff */
[----:B------:R-:W-:Y:S01]  /*15a0*/  STL [R1+0x78], R146 ;  /* 0x0000789201007387 */ /* 0x000fe20000100800 */
[----:B------:R-:W-:Y:S01]  /*15b0*/  LOP3.LUT R89, R2, 0x7e, RZ, 0xfc, !PT ;  /* 0x0000007e02597812 */ /* 0x000fe200078efcff */
[----:B------:R-:W-:Y:S01]  /*15c0*/  IMAD.HI.U32 R18, R11, R74, RZ ;  /* 0x0000004a0b127227 */ /* 0x000fe200078e00ff */
[----:B------:R-:W-:Y:S01]  /*15d0*/  ISETP.GT.U32.AND P3, PT, R5, R12, PT ;  /* 0x0000000c0500720c */ /* 0x000fe20003f64070 */
[----:B------:R-:W-:Y:S01]  /*15e0*/  STL [R1+0x74], R145 ;  /* 0x0000749101007387 */ /* 0x000fe20000100800 */
[----:B------:R-:W-:Y:S01]  /*15f0*/  IABS R128, R97 ;  /* 0x0000006100807213 */ /* 0x000fe20000000000 */
[----:B------:R-:W-:Y:S01]  /*1600*/  IMAD.HI.U32 R19, R11, R76, RZ ;  /* 0x0000004c0b137227 */ /* 0x000fe200078e00ff */
[----:B------:R-:W-:Y:S01]  /*1610*/  IABS R130, R95 ;  /* 0x0000005f00827213 */ /* 0x000fe20000000000 */
        /* <DEDUP_REMOVED lines=9> */
[C---:B------:R-:W-:Y:S01]  /*16b0*/  ISETP.GT.U32.AND P0, PT, R5.reuse, R10, PT ;  /* 0x0000000a0500720c */ /* 0x040fe20003f04070 */
[----:B------:R-:W-:Y:S01]  /*16c0*/  IMAD.MOV R19, RZ, RZ, -R19 ;  /* 0x000000ffff137224 */ /* 0x000fe200078e0a13 */
[C---:B------:R-:W-:Y:S01]  /*16d0*/  ISETP.GT.U32.AND P4, PT, R5.reuse, R14, PT ;  /* 0x0000000e0500720c */ /* 0x040fe20003f84070 */
[C---:B------:R-:W-:Y:S01]  /*16e0*/  IMAD R66, R5.reuse, R20, R66 ;  /* 0x0000001405427224 */ /* 0x040fe200078e0242 */
[C---:B------:R-:W-:Y:S01]  /*16f0*/  ISETP.GT.U32.AND P1, PT, R5.reuse, R16, PT ;  /* 0x000000100500720c */ /* 0x040fe20003f24070 */
[C---:B------:R-:W-:Y:S01]  /*1700*/  IMAD R70, R5.reuse, R15, R70 ;  /* 0x0000000f05467224 */ /* 0x040fe200078e0246 */
[----:B------:R-:W-:Y:S01]  /*1710*/  STL [R1+0x24c], R143 ;  /* 0x00024c8f01007387 */ /* 0x000fe20000100800 */
[C---:B------:R-:W-:Y:S01]  /*1720*/  IMAD R72, R5.reuse, R17, R72 ;  /* 0x0000001105487224 */ /* 0x040fe200078e0248 */
[C---:B------:R-:W-:Y:S01]  /*1730*/  LOP3.LUT R211, R0.reuse, 0x6, RZ, 0xfc, !PT ;  /* 0x0000000600d37812 */ /* 0x040fe200078efcff */
[C---:B------:R-:W-:Y:S01]  /*1740*/  IMAD R74, R5.reuse, R18, R74 ;  /* 0x00000012054a7224 */ /* 0x040fe200078e024a */
[----:B------:R-:W-:Y:S01]  /*1750*/  STL [R1+0x248], R142 ;  /* 0x0002488e01007387 */ /* 0x000fe20000100800 */
[----:B------:R-:W-:Y:S01]  /*1760*/  IMAD R76, R5, R19, R76 ;  /* 0x00000013054c7224 */ /* 0x000fe200078e024c */
[C---:B------:R-:W-:Y:S01]  /*1770*/  LOP3.LUT R203, R0.reuse, 0x26, RZ, 0xfc, !PT ;  /* 0x0000002600cb7812 */ /* 0x040fe200078efcff */
[----:B------:R-:W-:Y:S01]  /*1780*/  IMAD.HI.U32 R20, R11, R78, RZ ;  /* 0x0000004e0b147227 */ /* 0x000fe200078e00ff */
[----:B------:R-:W-:Y:S01]  /*1790*/  STL [R1+0x244], R141 ;  /* 0x0002448d01007387 */ /* 0x000fe20000100800 */
[----:B------:R-:W-:-:S02]  /*17a0*/  LOP3.LUT R198, R0, 0xc, RZ, 0xfc, !PT ;  /* 0x0000000c00c67812 */ /* 0x000fc400078efcff */
[C---:B------:R-:W-:Y:S01]  /*17b0*/  IMAD.HI.U32 R15, R11.reuse, R80, RZ ;  /* 0x000000500b0f7227 */ /* 0x040fe200078e00ff */
[----:B------:R-:W-:Y:S01]  /*17c0*/  STL [R1+0x240], R139 ;  /* 0x0002408b01007387 */ /* 0x000fe20000100800 */
[C---:B------:R-:W-:Y:S02]  /*17d0*/  LOP3.LUT R202, R0.reuse, 0x8, RZ, 0xfc, !PT ;  /* 0x0000000800ca7812 */ /* 0x040fe400078efcff */
[C---:B------:R-:W-:Y:S01]  /*17e0*/  IMAD.HI.U32 R17, R11.reuse, R82, RZ ;  /* 0x000000520b117227 */ /* 0x040fe200078e00ff */
[----:B------:R-:W-:Y:S01]  /*17f0*/  STL [R1+0x23c], R137 ;  /* 0x00023c8901007387 */ /* 0x000fe20000100800 */
[C---:B------:R-:W-:Y:S02]  /*1800*/  LOP3.LUT R201, R0.reuse, 0xa, RZ, 0xfc, !PT ;  /* 0x0000000a00c97812 */ /* 0x040fe400078efcff */
[----:B------:R-:W-:Y:S01]  /*1810*/  IMAD.HI.U32 R18, R11, R84, RZ ;  /* 0x000000540b127227 */ /* 0x000fe200078e00ff */
[----:B------:R-:W-:Y:S01]  /*1820*/  STL [R1+0x238], R135 ;  /* 0x0002388701007387 */ /* 0x000fe20000100800 */
[----:B------:R-:W-:-:S02]  /*1830*/  LOP3.LUT R200, R0, 0x28, RZ, 0xfc, !PT ;  /* 0x0000002800c87812 */ /* 0x000fc400078efcff */
[----:B------:R-:W-:Y:S01]  /*1840*/  IMAD.HI.U32 R19, R11, R86, RZ ;  /* 0x000000560b137227 */ /* 0x000fe200078e00ff */
[----:B------:R-:W-:Y:S01]  /*1850*/  STL [R1+0x234], R133 ;  /* 0x0002348501007387 */ /* 0x000fe20000100800 */
[C---:B------:R-:W-:Y:S02]  /*1860*/  LOP3.LUT R199, R0.reuse, 0x2a, RZ, 0xfc, !PT ;  /* 0x0000002a00c77812 */ /* 0x040fe400078efcff */
[----:B------:R-:W-:Y:S01]  /*1870*/  IMAD.MOV R20, RZ, RZ, -R20 ;  /* 0x000000ffff147224 */ /* 0x000fe200078e0a14 */
[----:B------:R-:W-:Y:S01]  /*1880*/  STL [R1+0x230], R131 ;  /* 0x0002308301007387 */ /* 0x000fe20000100800 */
[----:B------:R-:W-:Y:S01]  /*1890*/  IMAD.MOV R15, RZ, RZ, -R15 ;  /* 0x000000ffff0f7224 */ /* 0x000fe200078e0a0f */
[C---:B------:R-:W-:Y:S01]  /*18a0*/  LOP3.LUT R195, R0.reuse, 0xe, RZ, 0xfc, !PT ;  /* 0x0000000e00c37812 */ /* 0x040fe200078efcff */
[----:B------:R-:W-:Y:S01]  /*18b0*/  IMAD.MOV R17, RZ, RZ, -R17 ;  /* 0x000000ffff117224 */ /* 0x000fe200078e0a11 */
[----:B------:R-:W-:Y:S01]  /*18c0*/  STL [R1+0x22c], R129 ;  /* 0x00022c8101007387 */ /* 0x000fe20000100800 */
[----:B------:R-:W-:Y:S01]  /*18d0*/  IMAD.MOV R18, RZ, RZ, -R18 ;  /* 0x000000ffff127224 */ /* 0x000fe200078e0a12 */
[C---:B------:R-:W-:Y:S01]  /*18e0*/  LOP3.LUT R189, R0.reuse, 0x30, RZ, 0xfc, !PT ;  /* 0x0000003000bd7812 */ /* 0x040fe200078efcff */
[----:B------:R-:W-:Y:S01]  /*18f0*/  IMAD.MOV R19, RZ, RZ, -R19 ;  /* 0x000000ffff137224 */ /* 0x000fe200078e0a13 */
[----:B------:R-:W-:Y:S01]  /*1900*/  STL [R1+0x228], R127 ;  /* 0x0002287f01007387 */ /* 0x000fe20000100800 */
[C---:B------:R-:W-:Y:S01]  /*1910*/  IMAD R78, R5.reuse, R20, R78 ;  /* 0x00000014054e7224 */ /* 0x040fe200078e024e */
[C---:B------:R-:W-:Y:S01]  /*1920*/  LOP3.LUT R194, R0.reuse, 0x2c, RZ, 0xfc, !PT ;  /* 0x0000002c00c27812 */ /* 0x040fe200078efcff */
        /* <DEDUP_REMOVED lines=22> */
[----:B------:R-:W-:Y:S02]  /*1a90*/  LOP3.LUT R209, R0, 0x3a, RZ, 0xfc, !PT ;  /* 0x0000003a00d17812 */ /* 0x000fe400078efcff */
[----:B------:R-:W-:Y:S01]  /*1aa0*/  IMAD.MOV R20, RZ, RZ, -R20 ;  /* 0x000000ffff147224 */ /* 0x000fe200078e0a14 */
[----:B------:R-:W-:Y:S01]  /*1ab0*/  STL [R1+0x208], R111 ;  /* 0x0002086f01007387 */ /* 0x000fe20000100800 */
[----:B------:R-:W-:Y:S02]  /*1ac0*/  IMAD.MOV R15, RZ, RZ, -R15 ;  /* 0x000000ffff0f7224 */ /* 0x000fe400078e0a0f */
[----:B------:R-:W-:Y:S01]  /*1ad0*/  IMAD.MOV R17, RZ, RZ, -R17 ;  /* 0x000000ffff117224 */ /* 0x000fe200078e0a11 */
[----:B------:R-:W-:Y:S01]  /*1ae0*/  STL [R1+0x204], R109 ;  /* 0x0002046d01007387 */ /* 0x000fe20000100800 */
[----:B------:R-:W-:-:S02]  /*1af0*/  IMAD.MOV R18, RZ, RZ, -R18 ;  /* 0x000000ffff127224 */ /* 0x000fc400078e0a12 */
[----:B------:R-:W-:Y:S01]  /*1b00*/  IMAD.MOV R19, RZ, RZ, -R19 ;  /* 0x000000ffff137224 */ /* 0x000fe200078e0a13 */
[----:B------:R-:W-:Y:S01]  /*1b10*/  STL [R1+0x1fc], R107 ;  /* 0x0001fc6b01007387 */ /* 0x000fe20000100800 */
[C---:B------:R-:W-:Y:S02]  /*1b20*/  IMAD R88, R5.reuse, R20, R88 ;  /* 0x0000001405587224 */ /* 0x040fe400078e0258 */
[C---:B------:R-:W-:Y:S01]  /*1b30*/  IMAD R90, R5.reuse, R15, R90 ;  /* 0x0000000f055a7224 */ /* 0x040fe200078e025a */
[----:B------:R-:W-:Y:S01]  /*1b40*/  STL [R1+0x1f8], R105 ;  /* 0x0001f86901007387 */ /* 0x000fe20000100800 */
[C---:B------:R-:W-:Y:S02]  /*1b50*/  IMAD R92, R5.reuse, R17, R92 ;  /* 0x00000011055c7224 */ /* 0x040fe400078e025c */
[C---:B------:R-:W-:Y:S01]  /*1b60*/  IMAD R94, R5.reuse, R18, R94 ;  /* 0x00000012055e7224 */ /* 0x040fe200078e025e */
[----:B------:R-:W-:Y:S01]  /*1b70*/  STL [R1+0x1f4], R103 ;  /* 0x0001f46701007387 */ /* 0x000fe20000100800 */
[----:B------:R-:W-:-:S02]  /*1b80*/  IMAD R96, R5, R19, R96 ;  /* 0x0000001305607224 */ /* 0x000fc400078e0260 */
[C---:B------:R-:W-:Y:S01]  /*1b90*/  IMAD.HI.U32 R20, R11.reuse, R98, RZ ;  /* 0x000000620b147227 */ /* 0x040fe200078e00ff */
[----:B------:R-:W-:Y:S03]  /*1ba0*/  STL [R1+0x1f0], R101 ;  /* 0x0001f06501007387 */ /* 0x000fe60000100800 */
[C---:B------:R-:W-:Y:S01]  /*1bb0*/  IMAD.HI.U32 R15, R11.reuse, R100, RZ ;  /* 0x000000640b0f7227 */ /* 0x040fe200078e00ff */
[----:B------:R-:W-:Y:S03]  /*1bc0*/  STL [R1+0x1ec], R99 ;  /* 0x0001ec6301007387 */ /* 0x000fe60000100800 */
[C---:B------:R-:W-:Y:S01]  /*1bd0*/  IMAD.HI.U32 R17, R11.reuse, R102, RZ ;  /* 0x000000660b117227 */ /* 0x040fe200078e00ff */
[----:B------:R-:W-:Y:S03]  /*1be0*/  STL [R1+0x1e8], R97 ;  /* 0x0001e86101007387 */ /* 0x000fe60000100800 */
[C---:B------:R-:W-:Y:S01]  /*1bf0*/  IMAD.HI.U32 R18, R11.reuse, R104, RZ ;  /* 0x000000680b127227 */ /* 0x040fe200078e00ff */
[----:B------:R-:W-:Y:S03]  /*1c00*/  STL [R1+0x1e4], R95 ;  /* 0x0001e45f01007387 */ /* 0x000fe60000100800 */
[----:B------:R-:W-:Y:S01]  /*1c10*/  IMAD.HI.U32 R19, R11, R106, RZ ;  /* 0x0000006a0b137227 */ /* 0x000fe200078e00ff */
[----:B------:R-:W-:Y:S03]  /*1c20*/  STL [R1+0x1e0], R93 ;  /* 0x0001e05d01007387 */ /* 0x000fe60000100800 */
[----:B------:R-:W-:Y:S01]  /*1c30*/  IMAD.MOV R20, RZ, RZ, -R20 ;  /* 0x000000ffff147224 */ /* 0x000fe200078e0a14 */
[----:B------:R-:W-:Y:S01]  /*1c40*/  STL [R1+0x1dc], R91 ;  /* 0x0001dc5b01007387 */ /* 0x000fe20000100800 */
[----:B------:R-:W-:-:S02]  /*1c50*/  IMAD.MOV R15, RZ, RZ, -R15 ;  /* 0x000000ffff0f7224 */ /* 0x000fc400078e0a0f */
[----:B------:R-:W-:Y:S01]  /*1c60*/  IMAD.MOV R17, RZ, RZ, -R17 ;  /* 0x000000ffff117224 */ /* 0x000fe200078e0a11 */
[----:B------:R-:W-:Y:S01]  /*1c70*/  STL [R1+0x1d8], R23 ;  /* 0x0001d81701007387 */ /* 0x000fe20000100800 */
[----:B------:R-:W-:Y:S02]  /*1c80*/  IMAD.MOV R18, RZ, RZ, -R18 ;  /* 0x000000ffff127224 */ /* 0x000fe400078e0a12 */
[----:B------:R-:W-:Y:S01]  /*1c90*/  IMAD.MOV R19, RZ, RZ, -R19 ;  /* 0x000000ffff137224 */ /* 0x000fe200078e0a13 */
[----:B------:R-:W-:Y:S01]  /*1ca0*/  STL [R1+0x1d4], R89 ;  /* 0x0001d45901007387 */ /* 0x000fe20000100800 */
[C---:B------:R-:W-:Y:S02]  /*1cb0*/  IMAD R98, R5.reuse, R20, R98 ;  /* 0x0000001405627224 */ /* 0x040fe400078e0262 */
[C---:B------:R-:W-:Y:S02]  /*1cc0*/  IMAD R100, R5.reuse, R15, R100 ;  /* 0x0000000f05647224 */ /* 0x040fe400078e0264 */
[----:B------:R-:W-:-:S02]  /*1cd0*/  IMAD R102, R5, R17, R102 ;  /* 0x0000001105667224 */ /* 0x000fc400078e0266 */
[C---:B------:R-:W-:Y:S02]  /*1ce0*/  IMAD R104, R5.reuse, R18, R104 ;  /* 0x0000001205687224 */ /* 0x040fe400078e0268 */
[----:B------:R-:W-:Y:S02]  /*1cf0*/  IMAD R106, R5, R19, R106 ;  /* 0x00000013056a7224 */ /* 0x000fe400078e026a */
[----:B------:R-:W-:-:S04]  /*1d00*/  IMAD.HI.U32 R20, R11, R108, RZ ;  /* 0x0000006c0b147227 */ /* 0x000fc800078e00ff */
[----:B------:R-:W-:-:S04]  /*1d10*/  IMAD.HI.U32 R15, R11, R110, RZ ;  /* 0x0000006e0b0f7227 */ /* 0x000fc800078e00ff */
[----:B------:R-:W-:-:S04]  /*1d20*/  IMAD.HI.U32 R17, R11, R112, RZ ;  /* 0x000000700b117227 */ /* 0x000fc800078e00ff */
[----:B------:R-:W-:-:S04]  /*1d30*/  IMAD.HI.U32 R18, R11, R114, RZ ;  /* 0x000000720b127227 */ /* 0x000fc800078e00ff */
[----:B------:R-:W-:-:S04]  /*1d40*/  IMAD.HI.U32 R19, R11, R116, RZ ;  /* 0x000000740b137227 */ /* 0x000fc800078e00ff */
[----:B------:R-:W-:Y:S02]  /*1d50*/  IMAD.MOV R20, RZ, RZ, -R20 ;  /* 0x000000ffff147224 */ /* 0x000fe400078e0a14 */
[----:B------:R-:W-:Y:S02]  /*1d60*/  IMAD.MOV R15, RZ, RZ, -R15 ;  /* 0x000000ffff0f7224 */ /* 0x000fe400078e0a0f */
[----:B------:R-:W-:Y:S02]  /*1d70*/  IMAD.MOV R17, RZ, RZ, -R17 ;  /* 0x000000ffff117224 */ /* 0x000fe400078e0a11 */
[----:B------:R-:W-:Y:S02]  /*1d80*/  IMAD.MOV R18, RZ, RZ, -R18 ;  /* 0x000000ffff127224 */ /* 0x000fe400078e0a12 */
[----:B------:R-:W-:Y:S02]  /*1d90*/  IMAD.MOV R19, RZ, RZ, -R19 ;  /* 0x000000ffff137224 */ /* 0x000fe400078e0a13 */
[----:B------:R-:W-:-:S02]  /*1da0*/  IMAD R108, R5, R20, R108 ;  /* 0x00000014056c7224 */ /* 0x000fc400078e026c */
[C---:B------:R-:W-:Y:S02]  /*1db0*/  IMAD R110, R5.reuse, R15, R110 ;  /* 0x0000000f056e7224 */ /* 0x040fe400078e026e */
[C---:B------:R-:W-:Y:S02]  /*1dc0*/  IMAD R112, R5.reuse, R17, R112 ;  /* 0x0000001105707224 */ /* 0x040fe400078e0270 */
        /* <DEDUP_REMOVED lines=22> */
[----:B------:R-:W-:-:S04]  /*1f30*/  IMAD.HI.U32 R11, R11, R138, RZ ;  /* 0x0000008a0b0b7227 */ /* 0x000fc800078e00ff */
[----:B------:R-:W-:Y:S02]  /*1f40*/  @!P2 IMAD.IADD R8, R8, 0x1, -R5 ;  /* 0x000000010808a824 */ /* 0x000fe400078e0a05 */
[----:B------:R-:W-:Y:S02]  /*1f50*/  IMAD.MOV R11, RZ, RZ, -R11 ;  /* 0x000000ffff0b7224 */ /* 0x000fe400078e0a0b */
[--C-:B------:R-:W-:Y:S01]  /*1f60*/  @!P3 IMAD.IADD R12, R12, 0x1, -R5.reuse ;  /* 0x000000010c0cb824 */ /* 0x100fe200078e0a05 */
[C---:B------:R-:W-:Y:S01]  /*1f70*/  ISETP.GT.U32.AND P3, PT, R5.reuse, R8, PT ;  /* 0x000000080500720c */ /* 0x040fe20003f64070 */
[C---:B------:R-:W-:Y:S02]  /*1f80*/  IMAD R138, R5.reuse, R11, R138 ;  /* 0x0000000b058a7224 */ /* 0x040fe400078e028a */
[--C-:B------:R-:W-:Y:S02]  /*1f90*/  @!P0 IMAD.IADD R10, R10, 0x1, -R5.reuse ;  /* 0x000000010a0a8824 */ /* 0x100fe400078e0a05 */
[--C-:B------:R-:W-:Y:S01]  /*1fa0*/  @!P4 IMAD.IADD R14, R14, 0x1, -R5.reuse ;  /* 0x000000010e0ec824 */ /* 0x100fe200078e0a05 */
[C---:B------:R-:W-:Y:S01]  /*1fb0*/  ISETP.GT.U32.AND P0, PT, R5.reuse, R138, PT ;  /* 0x0000008a0500720c */ /* 0x040fe20003f04070 */
[--C-:B------:R-:W-:Y:S01]  /*1fc0*/  @!P1 IMAD.IADD R16, R16, 0x1, -R5.reuse ;  /* 0x0000000110109824 */ /* 0x100fe200078e0a05 */
[C---:B------:R-:W-:Y:S01]  /*1fd0*/  ISETP.GT.U32.AND P1, PT, R5.reuse, R12, PT ;  /* 0x0000000c0500720c */ /* 0x040fe20003f24070 */
[C---:B------:R-:W-:Y:S01]  /*1fe0*/  IMAD R60, R5.reuse, R21, R60 ;  /* 0x00000015053c7224 */ /* 0x040fe200078e023c */
[C---:B------:R-:W-:Y:S01]  /*1ff0*/  ISETP.GT.U32.AND P5, PT, R5.reuse, R14, PT ;  /* 0x0000000e0500720c */ /* 0x040fe20003fa4070 */
[----:B------:R-:W-:Y:S01]  /*2000*/  IMAD.MOV R20, RZ, RZ, -R20 ;  /* 0x000000ffff147224 */ /* 0x000fe200078e0a14 */
[C---:B------:R-:W-:Y:S01]  /*2010*/  ISETP.GT.U32.AND P2, PT, R5.reuse, R10, PT ;  /* 0x0000000a0500720c */ /* 0x040fe20003f44070 */
[----:B------:R-:W-:Y:S01]  /*2020*/  @!P3 IMAD.IADD R8, R8, 0x1, -R5 ;  /* 0x000000010808b824 */ /* 0x000fe200078e0a05 */
[----:B------:R-:W-:Y:S01]  /*2030*/  ISETP.GT.U32.AND P3, PT, R5, R28, PT ;  /* 0x0000001c0500720c */ /* 0x000fe20003f64070 */
[----:B------:R-:W-:Y:S01]  /*2040*/  IMAD R179, R13, 0x40, R207 ;  /* 0x000000400db37824 */ /* 0x000fe200078e02cf */
[C---:B------:R-:W-:Y:S01]  /*2050*/  ISETP.GT.U32.AND P6, PT, R5.reuse, R16, PT ;  /* 0x000000100500720c */ /* 0x040fe20003fc4070 */
[C---:B------:R-:W-:Y:S01]  /*2060*/  IMAD R128, R5.reuse, R20, R128 ;  /* 0x0000001405807224 */ /* 0x040fe200078e0280 */
[C---:B------:R-:W-:Y:S01]  /*2070*/  ISETP.GT.U32.AND P4, PT, R5.reuse, R22, PT ;  /* 0x000000160500720c */ /* 0x040fe20003f84070 */
[--C-:B------:R-:W-:Y:S01]  /*2080*/  @!P0 IMAD.IADD R138, R138, 0x1, -R5.reuse ;  /* 0x000000018a8a8824 */ /* 0x100fe200078e0a05 */
        /* <DEDUP_REMOVED lines=122> */
[----:B------:R-:W-:Y:S01]  /*2830*/  IABS R20, R179 ;  /* 0x000000b300147213 */ /* 0x000fe20000000000 */
        /* <DEDUP_REMOVED lines=11> */
[----:B------:R-:W-:Y:S01]  /*28f0*/  ISETP.GT.U32.AND P3, PT, R5, R86, PT ;  /* 0x000000560500720c */ /* 0x000fe20003f64070 */
[----:B------:R-:W-:Y:S01]  /*2900*/  IMAD.HI.U32 R9, R9, R20, RZ ;  /* 0x0000001409097227 */ /* 0x000fe200078e00ff */
[C---:B------:R-:W-:Y:S01]  /*2910*/  ISETP.GT.U32.AND P6, PT, R5.reuse, R78, PT ;  /* 0x0000004e0500720c */ /* 0x040fe20003fc4070 */
[----:B------:R-:W-:Y:S02]  /*2920*/  STL [R1+0xf4], R179 ;  /* 0x0000f4b301007387 */ /* 0x000fe40000100800 */
        /* <DEDUP_REMOVED lines=12> */
[----:B------:R-:W-:Y:S01]  /*29f0*/  IMAD.MOV R18, RZ, RZ, -R18 ;  /* 0x000000ffff127224 */ /* 0x000fe200078e0a12 */
[----:B------:R1:W-:Y:S01]  /*2a00*/  STL [R1+0x254], R2 ;  /* 0x0002540201007387 */ /* 0x0003e20000100800 */
        /* <DEDUP_REMOVED lines=8> */
[----:B------:R-:W-:Y:S01]  /*2a90*/  @!P3 IMAD.IADD R100, R100, 0x1, -R5 ;  /* 0x000000016464b824 */ /* 0x000fe200078e0a05 */
[C---:B------:R-:W-:Y:S01]  /*2aa0*/  ISETP.GT.U32.AND P3, PT, R5.reuse, R114, PT ;  /* 0x000000720500720c */ /* 0x040fe20003f64070 */
[----:B------:R-:W-:Y:S01]  /*2ab0*/  IMAD.MOV R9, RZ, RZ, -R9 ;  /* 0x000000ffff097224 */ /* 0x000fe200078e0a09 */
[----:B------:R2:W-:Y:S01]  /*2ac0*/  STL [R1+0x258], R156 ;  /* 0x0002589c01007387 */ /* 0x0005e20000100800 */
[----:B------:R-:W-:-:S02]  /*2ad0*/  IMAD R134, R5, R18, R134 ;  /* 0x0000001205867224 */ /* 0x000fc400078e0286 */
[----:B------:R-:W-:Y:S01]  /*2ae0*/  IMAD R20, R3, R9, R20 ;  /* 0x0000000903147224 */ /* 0x000fe200078e0214 */
[----:B------:R-:W-:Y:S01]  /*2af0*/  SHF.R.S32.HI R9, RZ, 0x6, R4 ;  /* 0x00000006ff097819 */ /* 0x000fe20000011404 */
        /* <DEDUP_REMOVED lines=11> */
[----:B------:R-:W-:Y:S01]  /*2bb0*/  ISETP.GT.U32.AND P4, PT, R5, R98, PT ;  /* 0x000000620500720c */ /* 0x000fe20003f84070 */
[----:B------:R-:W-:Y:S01]  /*2bc0*/  IMAD.MOV R17, RZ, RZ, -R17 ;  /* 0x000000ffff117224 */ /* 0x000fe200078e0a11 */
[----:B------:R-:W-:Y:S01]  /*2bd0*/  SGXT R9, R9, 0x1 ;  /* 0x000000010909781a */ /* 0x000fe20000000200 */
[--C-:B------:R-:W-:Y:S01]  /*2be0*/  @!P1 IMAD.IADD R116, R116, 0x1, -R5.reuse ;  /* 0x0000000174749824 */ /* 0x100fe200078e0a05 */
[----:B------:R-:W-:Y:S01]  /*2bf0*/  ISETP.GT.U32.AND P1, PT, R3, R20, PT ;  /* 0x000000140300720c */ /* 0x000fe20003f24070 */
[--C-:B------:R-:W-:Y:S01]  /*2c00*/  @!P5 IMAD.IADD R118, R118, 0x1, -R5.reuse ;  /* 0x000000017676d824 */ /* 0x100fe200078e0a05 */
[C---:B------:R-:W-:Y:S01]  /*2c10*/  ISETP.GT.U32.AND P5, PT, R5.reuse, R102, PT ;  /* 0x000000660500720c */ /* 0x040fe20003fa4070 */
[--C-:B------:R-:W-:Y:S01]  /*2c20*/  @!P2 IMAD.IADD R112, R112, 0x1, -R5.reuse ;  /* 0x000000017070a824 */ /* 0x100fe200078e0a05 */
[C---:B------:R-:W-:Y:S01]  /*2c30*/  ISETP.GT.U32.AND P2, PT, R5.reuse, R124, PT ;  /* 0x0000007c0500720c */ /* 0x040fe20003f44070 */
[----:B------:R-:W-:Y:S01]  /*2c40*/  @!P3 IMAD.IADD R126, R126, 0x1, -R5 ;  /* 0x000000017e7eb824 */ /* 0x000fe200078e0a05 */
[----:B------:R-:W-:Y:S01]  /*2c50*/  ISETP.GT.U32.AND P3, PT, R5, R134, PT ;  /* 0x000000860500720c */ /* 0x000fe20003f64070 */
[----:B------:R-:W-:Y:S01]  /*2c60*/  IMAD.MOV R19, RZ, RZ, -R19 ;  /* 0x000000ffff137224 */ /* 0x000fe200078e0a13 */
[----:B------:R-:W-:Y:S01]  /*2c70*/  LOP3.LUT R18, R9, 0x90, RZ, 0xc0, !PT ;  /* 0x0000009009127812 */ /* 0x000fe200078ec0ff */
[C---:B------:R-:W-:Y:S01]  /*2c80*/  IMAD R132, R5.reuse, R17, R132 ;  /* 0x0000001105847224 */ /* 0x040fe200078e0284 */
[----:B------:R3:W-:Y:S01]  /*2c90*/  STL [R1+0x25c], R157 ;  /* 0x00025c9d01007387 */ /* 0x0007e20000100800 */
[----:B------:R-:W-:-:S02]  /*2ca0*/  IMAD R136, R5, R19, R136 ;  /* 0x0000001305887224 */ /* 0x000fc400078e0288 */
        /* <DEDUP_REMOVED lines=8> */
[----:B------:R-:W-:Y:S01]  /*2d30*/  @!P1 IMAD.IADD R20, R20, 0x1, -R3 ;  /* 0x0000000114149824 */ /* 0x000fe200078e0a03 */
[C---:B------:R-:W-:Y:S01]  /*2d40*/  ISETP.GT.U32.AND P1, PT, R5.reuse, R136, PT ;  /* 0x000000880500720c */ /* 0x040fe20003f24070 */
[----:B------:R-:W-:Y:S01]  /*2d50*/  @!P3 IMAD.IADD R134, R134, 0x1, -R5 ;  /* 0x000000018686b824 */ /* 0x000fe200078e0a05 */
[----:B------:R-:W-:Y:S01]  /*2d60*/  ISETP.GT.U32.AND P3, PT, R5, R112, PT ;  /* 0x000000700500720c */ /* 0x000fe20003f64070 */
[----:B------:R-:W-:-:S02]  /*2d70*/  IMAD.MOV R15, RZ, RZ, -R15 ;  /* 0x000000ffff0f7224 */ /* 0x000fc400078e0a0f */
[--C-:B------:R-:W-:Y:S01]  /*2d80*/  @!P0 IMAD.IADD R110, R110, 0x1, -R5.reuse ;  /* 0x000000016e6e8824 */ /* 0x100fe200078e0a05 */
[C---:B------:R-:W-:Y:S01]  /*2d90*/  ISETP.GT.U32.AND P0, PT, R5.reuse, R122, PT ;  /* 0x0000007a0500720c */ /* 0x040fe20003f04070 */
[--C-:B------:R-:W-:Y:S01]  /*2da0*/  @!P5 IMAD.IADD R104, R104, 0x1, -R5.reuse ;  /* 0x000000016868d824 */ /* 0x100fe200078e0a05 */
[----:B------:R-:W-:Y:S01]  /*2db0*/  ISETP.GT.U32.AND P5, PT, R5, R118, PT ;  /* 0x000000760500720c */ /* 0x000fe20003fa4070 */
[--C-:B------:R-:W-:Y:S01]  /*2dc0*/  @!P4 IMAD.IADD R100, R100, 0x1, -R5.reuse ;  /* 0x000000016464c824 */ /* 0x100fe200078e0a05 */
[----:B------:R-:W-:Y:S01]  /*2dd0*/  ISETP.GT.U32.AND P4, PT, R3, R20, PT ;  /* 0x000000140300720c */ /* 0x000fe20003f84070 */
[--C-:B------:R-:W-:Y:S01]  /*2de0*/  @!P2 IMAD.IADD R132, R132, 0x1, -R5.reuse ;  /* 0x000000018484a824 */ /* 0x100fe200078e0a05 */
[C---:B------:R-:W-:Y:S01]  /*2df0*/  ISETP.GT.U32.AND P2, PT, R5.reuse, R110, PT ;  /* 0x0000006e0500720c */ /* 0x040fe20003f44070 */
[--C-:B------:R-:W-:Y:S01]  /*2e00*/  @!P1 IMAD.IADD R136, R136, 0x1, -R5.reuse ;  /* 0x0000000188889824 */ /* 0x100fe200078e0a05 */
[C---:B------:R-:W-:Y:S01]  /*2e10*/  ISETP.GT.U32.AND P1, PT, R5.reuse, R114, PT ;  /* 0x000000720500720c */ /* 0x040fe20003f24070 */
[----:B------:R-:W-:Y:S01]  /*2e20*/  @!P3 IMAD.IADD R112, R112, 0x1, -R5 ;  /* 0x000000017070b824 */ /* 0x000fe200078e0a05 */
[C---:B------:R-:W-:Y:S01]  /*2e30*/  ISETP.GT.U32.AND P3, PT, R5.reuse, R124, PT ;  /* 0x0000007c0500720c */ /* 0x040fe20003f64070 */
[----:B------:R-:W-:-:S02]  /*2e40*/  IMAD R130, R5, R15, R130 ;  /* 0x0000000f05827224 */ /* 0x000fc400078e0282 */
[--C-:B------:R-:W-:Y:S02]  /*2e50*/  @!P0 IMAD.IADD R122, R122, 0x1, -R5.reuse ;  /* 0x000000017a7a8824 */ /* 0x100fe400078e0a05 */
[----:B------:R-:W-:Y:S01]  /*2e60*/  @!P5 IMAD.IADD R118, R118, 0x1, -R5 ;  /* 0x000000017676d824 */ /* 0x000fe200078e0a05 */
[----:B------:R-:W-:Y:S01]  /*2e70*/  ISETP.GT.U32.AND P0, PT, R5, R130, PT ;  /* 0x000000820500720c */ /* 0x000fe20003f04070 */
[----:B------:R-:W-:Y:S01]  /*2e80*/  @!P4 IMAD.IADD R20, R20, 0x1, -R3 ;  /* 0x000000011414c824 */ /* 0x000fe200078e0a03 */
[----:B------:R-:W-:Y:S01]  /*2e90*/  ISETP.GE.AND P5, PT, R179, RZ, PT ;  /* 0x000000ffb300720c */ /* 0x000fe20003fa6270 */
        /* <DEDUP_REMOVED lines=8> */
[----:B------:R-:W-:Y:S01]  /*2f20*/  IMAD.MOV.U32 R83, RZ, RZ, R8 ;  /* 0x000000ffff537224 */ /* 0x000fe200078e0008 */
[----:B------:R-:W-:Y:S01]  /*2f30*/  ISETP.GT.U32.AND P6, PT, R5, R94, PT ;  /* 0x0000005e0500720c */ /* 0x000fe20003fc4070 */
[----:B------:R-:W-:-:S02]  /*2f40*/  @!P0 IMAD.IADD R130, R130, 0x1, -R5 ;  /* 0x0000000182828824 */ /* 0x000fc400078e0a05 */
[----:B------:R-:W-:Y:S01]  /*2f50*/  @!P5 IMAD.MOV R20, RZ, RZ, -R20 ;  /* 0x000000ffff14d224 */ /* 0x000fe200078e0a14 */
[----:B------:R-:W-:Y:S01]  /*2f60*/  ISETP.GE.AND P5, PT, R2, RZ, PT ;  /* 0x000000ff0200720c */ /* 0x000fe20003fa6270 */
[--C-:B------:R-:W-:Y:S01]  /*2f70*/  @!P4 IMAD.IADD R116, R116, 0x1, -R5.reuse ;  /* 0x000000017474c824 */ /* 0x100fe200078e0a05 */
[----:B------:R-:W-:Y:S01]  /*2f80*/  ISETP.NE.AND P4, PT, R156, RZ, PT ;  /* 0x000000ff9c00720c */ /* 0x000fe20003f85270 */
[--C-:B------:R-:W-:Y:S01]  /*2f90*/  @!P2 IMAD.IADD R122, R122, 0x1, -R5.reuse ;  /* 0x000000017a7aa824 */ /* 0x100fe200078e0a05 */
[C---:B------:R-:W-:Y:S01]  /*2fa0*/  ISETP.GT.U32.AND P2, PT, R5.reuse, R130, PT ;  /* 0x000000820500720c */ /* 0x040fe20003f44070 */
[--C-:B------:R-:W-:Y:S01]  /*2fb0*/  @!P1 IMAD.IADD R126, R126, 0x1, -R5.reuse ;  /* 0x000000017e7e9824 */ /* 0x100fe200078e0a05 */
[C---:B------:R-:W-:Y:S01]  /*2fc0*/  ISETP.GT.U32.AND P1, PT, R5.reuse, R136, PT ;  /* 0x000000880500720c */ /* 0x040fe20003f24070 */
[--C-:B------:R-:W-:Y:S01]  /*2fd0*/  @!P3 IMAD.IADD R132, R132, 0x1, -R5.reuse ;  /* 0x000000018484b824 */ /* 0x100fe200078e0a05 */
[----:B------:R-:W-:Y:S01]  /*2fe0*/  ISETP.GE.AND P3, PT, R178, RZ, PT ;  /* 0x000000ffb200720c */ /* 0x000fe20003f66270 */
[--C-:B------:R-:W-:Y:S01]  /*2ff0*/  @!P6 IMAD.IADD R94, R94, 0x1, -R5.reuse ;  /* 0x000000015e5ee824 */ /* 0x100fe200078e0a05 */
[----:B------:R-:W-:Y:S01]  /*3000*/  ISETP.GT.U32.AND P6, PT, R5, R108, PT ;  /* 0x0000006c0500720c */ /* 0x000fe20003fc4070 */
[----:B------:R-:W-:Y:S01]  /*3010*/  IMAD.MOV.U32 R69, RZ, RZ, R76 ;  /* 0x000000ffff457224 */ /* 0x000fe200078e004c */
[----:B-1----:R-:W-:Y:S01]  /*3020*/  LOP3.LUT R2, R0, 0x3e, RZ, 0xfc, !PT ;  /* 0x0000003e00027812 */ /* 0x002fe200078efcff */
[----:B------:R-:W-:Y:S01]  /*3030*/  @!P5 IMAD.MOV R10, RZ, RZ, -R10 ;  /* 0x000000ffff0ad224 */ /* 0x000fe200078e0a0a */
[----:B------:R-:W-:Y:S01]  /*3040*/  ISETP.GE.AND P5, PT, R172, RZ, PT ;  /* 0x000000ffac00720c */ /* 0x000fe20003fa6270 */
[----:B------:R-:W-:Y:S01]  /*3050*/  IMAD.SHL.U32 R11, R4, 0x4, RZ ;  /* 0x00000004040b7824 */ /* 0x000fe200078e00ff */
[----:B------:R-:W-:Y:S01]  /*3060*/  @!P4 LOP3.LUT R20, RZ, R156, RZ, 0x33, !PT ;  /* 0x0000009cff14c212 */ /* 0x000fe200078e33ff */
[--C-:B------:R-:W-:Y:S01]  /*3070*/  @!P2 IMAD.IADD R130, R130, 0x1, -R5.reuse ;  /* 0x000000018282a824 */ /* 0x100fe200078e0a05 */
[----:B------:R-:W-:Y:S01]  /*3080*/  ISETP.GE.AND P4, PT, R176, RZ, PT ;  /* 0x000000ffb000720c */ /* 0x000fe20003f86270 */
[----:B------:R-:W-:Y:S01]  /*3090*/  @!P1 IMAD.IADD R136, R136, 0x1, -R5 ;  /* 0x0000000188889824 */ /* 0x000fe200078e0a05 */
[----:B------:R-:W-:Y:S01]  /*30a0*/  ISETP.GE.AND P1, PT, R175, RZ, PT ;  /* 0x000000ffaf00720c */ /* 0x000fe20003f26270 */
[----:B------:R-:W-:Y:S01]  /*30b0*/  @!P3 IMAD.MOV R83, RZ, RZ, -R83 ;  /* 0x000000ffff53b224 */ /* 0x000fe200078e0a53 */
[----:B------:R-:W-:Y:S01]  /*30c0*/  ISETP.GE.AND P2, PT, R174, RZ, PT ;  /* 0x000000ffae00720c */ /* 0x000fe20003f46270 */
[--C-:B------:R-:W-:Y:S01]  /*30d0*/  @!P6 IMAD.IADD R108, R108, 0x1, -R5.reuse ;  /* 0x000000016c6ce824 */ /* 0x100fe200078e0a05 */
[----:B------:R-:W-:Y:S01]  /*30e0*/  ISETP.GE.AND P3, PT, R173, RZ, PT ;  /* 0x000000ffad00720c */ /* 0x000fe20003f66270 */
[----:B------:R-:W-:Y:S01]  /*30f0*/  IMAD.MOV.U32 R71, RZ, RZ, R72 ;  /* 0x000000ffff477224 */ /* 0x000fe200078e0048 */
[----:B------:R-:W-:Y:S01]  /*3100*/  ISETP.GT.U32.AND P6, PT, R5, R120, PT ;  /* 0x000000780500720c */ /* 0x000fe20003fc4070 */
[----:B------:R-:W-:Y:S01]  /*3110*/  @!P5 IMAD.MOV R26, RZ, RZ, -R26 ;  /* 0x000000ffff1ad224 */ /* 0x000fe200078e0a1a */
[----:B------:R-:W-:Y:S01]  /*3120*/  ISETP.GE.AND P5, PT, R167, RZ, PT ;  /* 0x000000ffa700720c */ /* 0x000fe20003fa6270 */
[----:B------:R-:W-:Y:S01]  /*3130*/  IMAD.SHL.U32 R3, R4, 0x10, RZ ;  /* 0x0000001004037824 */ /* 0x000fe200078e00ff */
[----:B------:R-:W-:Y:S01]  /*3140*/  ISETP.GT.U32.AND P0, PT, R5, R108, PT ;  /* 0x0000006c0500720c */ /* 0x000fe20003f04070 */
[----:B------:R-:W-:Y:S01]  /*3150*/  @!P4 IMAD.MOV R14, RZ, RZ, -R14 ;  /* 0x000000ffff0ec224 */ /* 0x000fe200078e0a0e */
[----:B------:R-:W-:Y:S01]  /*3160*/  ISETP.GE.AND P4, PT, R171, RZ, PT ;  /* 0x000000ffab00720c */ /* 0x000fe20003f86270 */
[----:B------:R-:W-:Y:S01]  /*3170*/  @!P1 IMAD.MOV R16, RZ, RZ, -R16 ;  /* 0x000000ffff109224 */ /* 0x000fe200078e0a10 */
[----:B------:R-:W-:Y:S01]  /*3180*/  ISETP.GE.AND P1, PT, R170, RZ, PT ;  /* 0x000000ffaa00720c */ /* 0x000fe20003f26270 */
[----:B------:R-:W-:Y:S01]  /*3190*/  @!P2 IMAD.MOV R22, RZ, RZ, -R22 ;  /* 0x000000ffff16a224 */ /* 0x000fe200078e0a16 */
[----:B------:R-:W-:Y:S01]  /*31a0*/  ISETP.GE.AND P2, PT, R169, RZ, PT ;  /* 0x000000ffa900720c */ /* 0x000fe20003f46270 */
[----:B------:R-:W-:Y:S01]  /*31b0*/  @!P3 IMAD.MOV R24, RZ, RZ, -R24 ;  /* 0x000000ffff18b224 */ /* 0x000fe200078e0a18 */
[----:B------:R-:W-:Y:S01]  /*31c0*/  ISETP.GE.AND P3, PT, R168, RZ, PT ;  /* 0x000000ffa800720c */ /* 0x000fe20003f66270 */
[--C-:B------:R-:W-:Y:S01]  /*31d0*/  @!P6 IMAD.IADD R120, R120, 0x1, -R5.reuse ;  /* 0x000000017878e824 */ /* 0x100fe200078e0a05 */
[C---:B------:R-:W-:Y:S01]  /*31e0*/  ISETP.GT.U32.AND P6, PT, R5.reuse, R128, PT ;  /* 0x000000800500720c */ /* 0x040fe20003fc4070 */
[----:B------:R-:W-:Y:S01]  /*31f0*/  @!P5 IMAD.MOV R36, RZ, RZ, -R36 ;  /* 0x000000ffff24d224 */ /* 0x000fe200078e0a24 */
[----:B------:R-:W-:Y:S01]  /*3200*/  ISETP.GE.AND P5, PT, R162, RZ, PT ;  /* 0x000000ffa200720c */ /* 0x000fe20003fa6270 */
[--C-:B------:R-:W-:Y:S01]  /*3210*/  @!P0 IMAD.IADD R108, R108, 0x1, -R5.reuse ;  /* 0x000000016c6c8824 */ /* 0x100fe200078e0a05 */
        /* <DEDUP_REMOVED lines=10> */
[----:B------:R-:W-:Y:S01]  /*32c0*/  ISETP.GT.U32.AND P6, PT, R5, R106, PT ;  /* 0x0000006a0500720c */ /* 0x000fe20003fc4070 */
        /* <DEDUP_REMOVED lines=16> */
[----:B------:R-:W-:Y:S01]  /*33d0*/  @!P0 IMAD.IADD R128, R128, 0x1, -R5 ;  /* 0x0000000180808824 */ /* 0x000fe200078e0a05 */
[----:B------:R-:W-:Y:S01]  /*33e0*/  LOP3.LUT R11, R18, 0x7c, R11, 0x78, !PT ;  /* 0x0000007c120b7812 */ /* 0x000fe200078e780b */
        /* <DEDUP_REMOVED lines=8> */
[----:B------:R-:W-:Y:S01]  /*3470*/  @!P6 IMAD.IADD R134, R134, 0x1, -R5 ;  /* 0x000000018686e824 */ /* 0x000fe200078e0a05 */
[----:B------:R-:W1:Y:S01]  /*3480*/  LDC.64 R18, c[0x0][0x230] ;  /* 0x00008c00ff127b82 */ /* 0x000e620000000a00 */
[----:B------:R-:W-:Y:S01]  /*3490*/  @!P5 IMAD.MOV R66, RZ, RZ, -R66 ;  /* 0x000000ffff42d224 */ /* 0x000fe200078e0a42 */
[----:B------:R-:W-:Y:S01]  /*34a0*/  ISETP.GE.AND P5, PT, R145, RZ, PT ;  /* 0x000000ff9100720c */ /* 0x000fe20003fa6270 */
[----:B------:R-:W-:Y:S01]  /*34b0*/  IMAD.MOV.U32 R5, RZ, RZ, R74 ;  /* 0x000000ffff057224 */ /* 0x000fe200078e004a */
[----:B------:R-:W-:Y:S01]  /*34c0*/  LOP3.LUT R140, R3, 0x70, RZ, 0xc0, !PT ;  /* 0x00000070038c7812 */ /* 0x000fe200078ec0ff */
        /* <DEDUP_REMOVED lines=8> */
[----:B------:R-:W-:Y:S01]  /*3550*/  IMAD.SHL.U32 R4, R4, 0x200, RZ ;  /* 0x0000020004047824 */ /* 0x000fe200078e00ff */
[----:B------:R-:W-:Y:S01]  /*3560*/  ISETP.NE.AND P0, PT, R157, RZ, PT ;  /* 0x000000ff9d00720c */ /* 0x000fe20003f05270 */
[----:B------:R-:W-:Y:S01]  /*3570*/  @!P5 IMAD.MOV R69, RZ, RZ, -R69 ;  /* 0x000000ffff45d224 */ /* 0x000fe200078e0a45 */
[----:B------:R-:W-:Y:S01]  /*3580*/  ISETP.GE.AND P5, PT, R139, RZ, PT ;  /* 0x000000ff8b00720c */ /* 0x000fe20003fa6270 */
[----:B------:R-:W-:Y:S01]  /*3590*/  IMAD.MOV.U32 R63, RZ, RZ, R86 ;  /* 0x000000ffff3f7224 */ /* 0x000fe200078e0056 */
        /* <DEDUP_REMOVED lines=9> */
[----:B------:R-:W-:Y:S01]  /*3630*/  IMAD.MOV.U32 R9, RZ, RZ, R78 ;  /* 0x000000ffff097224 */ /* 0x000fe200078e004e */
[----:B------:R-:W-:Y:S01]  /*3640*/  ISETP.GE.AND P6, PT, R177, RZ, PT ;  /* 0x000000ffb100720c */ /* 0x000fe20003fc6270 */
[----:B------:R-:W-:Y:S01]  /*3650*/  IMAD.MOV.U32 R67, RZ, RZ, R80 ;  /* 0x000000ffff437224 */ /* 0x000fe200078e0050 */
[C---:B------:R-:W-:Y:S01]  /*3660*/  LOP3.LUT R167, R0.reuse, 0x18, RZ, 0xfc, !PT ;  /* 0x0000001800a77812 */ /* 0x040fe200078efcff */
[----:B------:R-:W-:Y:S01]  /*3670*/  IMAD.MOV.U32 R65, RZ, RZ, R82 ;  /* 0x000000ffff417224 */ /* 0x000fe200078e0052 */
[C---:B------:R-:W-:Y:S01]  /*3680*/  LOP3.LUT R177, R0.reuse, 0x34, RZ, 0xfc, !PT ;  /* 0x0000003400b17812 */ /* 0x040fe200078efcff */
[----:B------:R-:W-:Y:S01]  /*3690*/  IMAD.MOV.U32 R11, RZ, RZ, R84 ;  /* 0x000000ffff0b7224 */ /* 0x000fe200078e0054 */
[C---:B------:R-:W-:Y:S01]  /*36a0*/  LOP3.LUT R176, R0.reuse, 0x36, RZ, 0xfc, !PT ;  /* 0x0000003600b07812 */ /* 0x040fe200078efcff */
        /* <DEDUP_REMOVED lines=11> */
[----:B------:R-:W-:Y:S01]  /*3760*/  LOP3.LUT R166, R0, 0x1a, RZ, 0xfc, !PT ;  /* 0x0000001a00a67812 */ /* 0x000fe200078efcff */
[----:B------:R-:W-:Y:S01]  /*3770*/  IMAD.IADD R3, R140, 0x1, R7 ;  /* 0x000000018c037824 */ /* 0x000fe200078e0207 */
[C---:B--2---:R-:W-:Y:S01]  /*3780*/  LOP3.LUT R156, R0.reuse, 0x3c, RZ, 0xfc, !PT ;  /* 0x0000003c009c7812 */ /* 0x044fe200078efcff */
[----:B------:R-:W-:Y:S01]  /*3790*/  IMAD.MOV.U32 R13, RZ, RZ, R88 ;  /* 0x000000ffff0d7224 */ /* 0x000fe200078e0058 */
[C---:B------:R-:W-:Y:S01]  /*37a0*/  LOP3.LUT R165, R0.reuse, 0x38, RZ, 0xfc, !PT ;  /* 0x0000003800a57812 */ /* 0x040fe200078efcff */
[----:B------:R-:W-:Y:S01]  /*37b0*/  IMAD.MOV.U32 R61, RZ, RZ, R90 ;  /* 0x000000ffff3d7224 */ /* 0x000fe200078e005a */
[----:B------:R-:W-:Y:S01]  /*37c0*/  LOP3.LUT R164, R0, 0x1c, RZ, 0xfc, !PT ;  /* 0x0000001c00a47812 */ /* 0x000fe200078efcff */
[----:B------:R-:W-:-:S02]  /*37d0*/  IMAD.MOV.U32 R15, RZ, RZ, R92 ;  /* 0x000000ffff0f7224 */ /* 0x000fc400078e005c */
[----:B------:R-:W-:Y:S02]  /*37e0*/  IMAD.MOV.U32 R59, RZ, RZ, R94 ;  /* 0x000000ffff3b7224 */ /* 0x000fe400078e005e */
[----:B-1----:R-:W-:Y:S01]  /*37f0*/  IMAD R7, R20, R19, RZ ;  /* 0x0000001314077224 */ /* 0x002fe200078e02ff */
[----:B------:R-:W-:Y:S01]  /*3800*/  LOP3.LUT R20, RZ, R157, RZ, 0x33, !PT ;  /* 0x0000009dff147212 */ /* 0x000fe200078e33ff */
        /* <DEDUP_REMOVED lines=11> */
[C---:B------:R-:W-:Y:S01]  /*38c0*/  SEL R78, R20.reuse, R58, !P0 ;  /* 0x0000003a144e7207 */ /* 0x040fe20004000000 */
[----:B------:R-:W-:Y:S01]  /*38d0*/  IMAD.MOV.U32 R19, RZ, RZ, R100 ;  /* 0x000000ffff137224 */ /* 0x000fe200078e0064 */
[C---:B------:R-:W-:Y:S01]  /*38e0*/  SEL R86, R20.reuse, R16, !P0 ;  /* 0x0000001014567207 */ /* 0x040fe20004000000 */
[----:B------:R-:W-:Y:S01]  /*38f0*/  @!P5 IMAD.MOV R106, RZ, RZ, -R106 ;  /* 0x000000ffff6ad224 */ /* 0x000fe200078e0a6a */
[----:B------:R-:W-:Y:S01]  /*3900*/  SEL R58, R20, R17, !P0 ;  /* 0x00000011143a7207 */ /* 0x000fe20004000000 */
[----:B------:R-:W-:Y:S01]  /*3910*/  @!P4 IMAD.MOV R57, RZ, RZ, -R57 ;  /* 0x000000ffff39c224 */ /* 0x000fe200078e0a39 */
[----:B------:R-:W1:Y:S01]  /*3920*/  LDC.64 R16, c[0x0][0x238] ;  /* 0x00008e00ff107b82 */ /* 0x000e620000000a00 */
        /* <DEDUP_REMOVED lines=8> */
[----:B------:R-:W-:Y:S01]  /*39b0*/  VIADD R8, R18, 0x3f ;  /* 0x0000003f12087836 */ /* 0x000fe20000000000 */
[----:B------:R-:W-:Y:S01]  /*39c0*/  ISETP.GE.AND P5, PT, R109, RZ, PT ;  /* 0x000000ff6d00720c */ /* 0x000fe20003fa6270 */
[----:B------:R-:W-:Y:S01]  /*39d0*/  STL [R1+0x260], R7 ;  /* 0x0002600701007387 */ /* 0x000fe20000100800 */
[----:B------:R-:W-:-:S02]  /*39e0*/  ISETP.GE.AND P6, PT, R89, RZ, PT ;  /* 0x000000ff5900720c */ /* 0x000fc40003fc6270 */
[----:B------:R-:W-:Y:S01]  /*39f0*/  SEL R73, R20, R68, !P0 ;  /* 0x0000004414497207 */ /* 0x000fe20004000000 */
        /* <DEDUP_REMOVED lines=10> */
[----:B-1----:R-:W-:Y:S01]  /*3aa0*/  IMAD R206, R0, R16, RZ ;  /* 0x0000001000ce7224 */ /* 0x002fe200078e02ff */
[C---:B------:R-:W-:Y:S01]  /*3ab0*/  SEL R68, R20.reuse, R9, !P0 ;  /* 0x0000000914447207 */ /* 0x040fe20004000000 */
[----:B------:R-:W-:Y:S01]  /*3ac0*/  @!P6 IMAD.MOV R138, RZ, RZ, -R138 ;  /* 0x000000ffff8ae224 */ /* 0x000fe200078e0a8a */
[----:B------:R-:W-:Y:S01]  /*3ad0*/  SEL R82, R20, R10, !P0 ;  /* 0x0000000a14527207 */ /* 0x000fe20004000000 */
[----:B------:R-:W-:Y:S01]  /*3ae0*/  IMAD R227, R16, 0x2, R206 ;  /* 0x0000000210e37824 */ /* 0x000fe200078e02ce */
[----:B------:R-:W-:Y:S01]  /*3af0*/  SEL R75, R20, R64, !P0 ;  /* 0x00000040144b7207 */ /* 0x000fe20004000000 */
[----:B------:R-:W-:Y:S01]  /*3b00*/  @!P4 IMAD.MOV R118, RZ, RZ, -R118 ;  /* 0x000000ffff76c224 */ /* 0x000fe200078e0a76 */
[----:B------:R-:W-:Y:S01]  /*3b10*/  ISETP.GE.AND P4, PT, R97, RZ, PT ;  /* 0x000000ff6100720c */ /* 0x000fe20003f86270 */
        /* <DEDUP_REMOVED lines=8> */
[----:B------:R-:W-:Y:S01]  /*3ba0*/  @!P3 IMAD.MOV R124, RZ, RZ, -R124 ;  /* 0x000000ffff7cb224 */ /* 0x000fe200078e0a7c */
[----:B------:R-:W-:Y:S01]  /*3bb0*/  ISETP.GE.AND P3, PT, R91, RZ, PT ;  /* 0x000000ff5b00720c */ /* 0x000fe20003f66270 */
[----:B------:R-:W-:Y:S01]  /*3bc0*/  @!P5 IMAD.MOV R126, RZ, RZ, -R126 ;  /* 0x000000ffff7ed224 */ /* 0x000fe200078e0a7e */
[----:B------:R-:W-:Y:S01]  /*3bd0*/  ISETP.GE.AND P5, PT, R23, RZ, PT ;  /* 0x000000ff1700720c */ /* 0x000fe20003fa6270 */
[----:B------:R-:W-:Y:S01]  /*3be0*/  IMAD R208, R16, 0x2, R225 ;  /* 0x0000000210d07824 */ /* 0x000fe200078e02e1 */
[C---:B------:R-:W-:Y:S01]  /*3bf0*/  SEL R91, R20.reuse, R30, !P0 ;  /* 0x0000001e145b7207 */ /* 0x040fe20004000000 */
[----:B------:R-:W-:Y:S01]  /*3c00*/  @!P4 IMAD.MOV R128, RZ, RZ, -R128 ;  /* 0x000000ffff80c224 */ /* 0x000fe200078e0a80 */
[----:B------:R-:W-:Y:S01]  /*3c10*/  SEL R93, R20, R34, !P0 ;  /* 0x00000022145d7207 */ /* 0x000fe20004000000 */
[----:B------:R-:W-:Y:S01]  /*3c20*/  IMAD R224, R16, 0x2, R208 ;  /* 0x0000000210e07824 */ /* 0x000fe200078e02d0 */
[C---:B------:R-:W-:Y:S01]  /*3c30*/  SEL R94, R20.reuse, R36, !P0 ;  /* 0x00000024145e7207 */ /* 0x040fe20004000000 */
[----:B------:R-:W-:Y:S01]  /*3c40*/  @!P1 IMAD.MOV R130, RZ, RZ, -R130 ;  /* 0x000000ffff829224 */ /* 0x000fe200078e0a82 */
[----:B------:R-:W-:Y:S01]  /*3c50*/  SEL R96, R20, R40, !P0 ;  /* 0x0000002814607207 */ /* 0x000fe20004000000 */
[----:B------:R-:W-:Y:S01]  /*3c60*/  IMAD R9, R16, 0x2, R224 ;  /* 0x0000000210097824 */ /* 0x000fe200078e02e0 */
[----:B------:R-:W-:Y:S01]  /*3c70*/  SEL R97, R20, R42, !P0 ;  /* 0x0000002a14617207 */ /* 0x000fe20004000000 */
[----:B------:R-:W-:Y:S01]  /*3c80*/  @!P2 IMAD.MOV R132, RZ, RZ, -R132 ;  /* 0x000000ffff84a224 */ /* 0x000fe200078e0a84 */
[----:B------:R-:W-:Y:S01]  /*3c90*/  ISETP.GT.AND P2, PT, R8, 0x3f, PT ;  /* 0x0000003f0800780c */ /* 0x000fe20003f44270 */
[----:B------:R-:W-:Y:S01]  /*3ca0*/  @!P3 IMAD.MOV R134, RZ, RZ, -R134 ;  /* 0x000000ffff86b224 */ /* 0x000fe200078e0a86 */
[C---:B------:R-:W-:Y:S01]  /*3cb0*/  SEL R98, R20.reuse, R44, !P0 ;  /* 0x0000002c14627207 */ /* 0x040fe20004000000 */
[----:B------:R-:W-:Y:S01]  /*3cc0*/  @!P5 IMAD.MOV R136, RZ, RZ, -R136 ;  /* 0x000000ffff88d224 */ /* 0x000fe200078e0a88 */
[----:B------:R-:W-:Y:S01]  /*3cd0*/  SEL R99, R20, R46, !P0 ;  /* 0x0000002e14637207 */ /* 0x000fe20004000000 */
[----:B------:R-:W-:Y:S01]  /*3ce0*/  IMAD R10, R16, 0x2, R9 ;  /* 0x00000002100a7824 */ /* 0x000fe200078e0209 */
[C---:B------:R-:W-:Y:S01]  /*3cf0*/  SEL R100, R20.reuse, R48, !P0 ;  /* 0x0000003014647207 */ /* 0x040fe20004000000 */
[----:B------:R-:W-:Y:S01]  /*3d00*/  STL [R1+0x250], R206 ;  /* 0x000250ce01007387 */ /* 0x000fe20000100800 */
[----:B------:R-:W-:Y:S01]  /*3d10*/  SEL R101, R20, R50, !P0 ;  /* 0x0000003214657207 */ /* 0x000fe20004000000 */
[----:B------:R-:W-:Y:S01]  /*3d20*/  IMAD R11, R16, 0x2, R10 ;  /* 0x00000002100b7824 */ /* 0x000fe200078e020a */
[C---:B------:R-:W-:Y:S01]  /*3d30*/  SEL R81, R20.reuse, R52, !P0 ;  /* 0x0000003414517207 */ /* 0x040fe20004000000 */
[----:B------:R-:W-:Y:S01]  /*3d40*/  STL [R1+0x154], R208 ;  /* 0x000154d001007387 */ /* 0x000fe20000100800 */
[----:B------:R-:W-:-:S02]  /*3d50*/  SEL R80, R20, R54, !P0 ;  /* 0x0000003614507207 */ /* 0x000fc40004000000 */
[C---:B------:R-:W-:Y:S01]  /*3d60*/  SEL R79, R20.reuse, R56, !P0 ;  /* 0x00000038144f7207 */ /* 0x040fe20004000000 */
[----:B------:R-:W-:Y:S01]  /*3d70*/  STL [R1+0x264], R17 ;  /* 0x0002641101007387 */ /* 0x000fe20000100800 */
[C---:B------:R-:W-:Y:S02]  /*3d80*/  SEL R77, R20.reuse, R60, !P0 ;  /* 0x0000003c144d7207 */ /* 0x040fe40004000000 */
[C---:B------:R-:W-:Y:S02]  /*3d90*/  SEL R76, R20.reuse, R62, !P0 ;  /* 0x0000003e144c7207 */ /* 0x040fe40004000000 */
[C---:B------:R-:W-:Y:S02]  /*3da0*/  SEL R72, R20.reuse, R70, !P0 ;  /* 0x0000004614487207 */ /* 0x040fe40004000000 */
[C---:B------:R-:W-:Y:S02]  /*3db0*/  SEL R83, R20.reuse, R83, !P0 ;  /* 0x0000005314537207 */ /* 0x040fe40004000000 */
[----:B------:R-:W-:Y:S01]  /*3dc0*/  SEL R84, R20, R12, !P0 ;  /* 0x0000000c14547207 */ /* 0x000fe20004000000 */
[----:B------:R-:W-:Y:S01]  /*3dd0*/  IMAD R12, R16, 0x2, R11 ;  /* 0x00000002100c7824 */ /* 0x000fe200078e020b */
[----:B------:R-:W-:-:S02]  /*3de0*/  SEL R85, R20, R14, !P0 ;  /* 0x0000000e14557207 */ /* 0x000fc40004000000 */
[C---:B------:R-:W-:Y:S02]  /*3df0*/  SEL R87, R20.reuse, R22, !P0 ;  /* 0x0000001614577207 */ /* 0x040fe40004000000 */
[C---:B------:R-:W-:Y:S02]  /*3e00*/  SEL R88, R20.reuse, R24, !P0 ;  /* 0x0000001814587207 */ /* 0x040fe40004000000 */
[C---:B------:R-:W-:Y:S02]  /*3e10*/  SEL R89, R20.reuse, R26, !P0 ;  /* 0x0000001a14597207 */ /* 0x040fe40004000000 */
[C---:B------:R-:W-:Y:S02]  /*3e20*/  SEL R90, R20.reuse, R28, !P0 ;  /* 0x0000001c145a7207 */ /* 0x040fe40004000000 */
[C---:B------:R-:W-:Y:S02]  /*3e30*/  SEL R95, R20.reuse, R38, !P0 ;  /* 0x00000026145f7207 */ /* 0x040fe40004000000 */
[----:B------:R-:W-:-:S02]  /*3e40*/  SEL R74, R20, R66, !P0 ;  /* 0x00000042144a7207 */ /* 0x000fc40004000000 */
[C---:B------:R-:W-:Y:S02]  /*3e50*/  SEL R71, R20.reuse, R71, !P0 ;  /* 0x0000004714477207 */ /* 0x040fe40004000000 */
[C---:B------:R-:W-:Y:S02]  /*3e60*/  SEL R70, R20.reuse, R5, !P0 ;  /* 0x0000000514467207 */ /* 0x040fe40004000000 */
[C---:B------:R-:W-:Y:S02]  /*3e70*/  SEL R69, R20.reuse, R69, !P0 ;  /* 0x0000004514457207 */ /* 0x040fe40004000000 */
[C---:B------:R-:W-:Y:S02]  /*3e80*/  SEL R67, R20.reuse, R67, !P0 ;  /* 0x0000004314437207 */ /* 0x040fe40004000000 */
[C---:B------:R-:W-:Y:S02]  /*3e90*/  SEL R65, R20.reuse, R65, !P0 ;  /* 0x0000004114417207 */ /* 0x040fe40004000000 */
[----:B------:R-:W-:-:S02]  /*3ea0*/  SEL R63, R20, R63, !P0 ;  /* 0x0000003f143f7207 */ /* 0x000fc40004000000 */
[----:B------:R-:W-:Y:S01]  /*3eb0*/  SEL R62, R20, R13, !P0 ;  /* 0x0000000d143e7207 */ /* 0x000fe20004000000 */
[----:B------:R-:W-:Y:S01]  /*3ec0*/  IMAD R13, R16, 0x2, R12 ;  /* 0x00000002100d7824 */ /* 0x000fe200078e020c */
[C---:B------:R-:W-:Y:S02]  /*3ed0*/  SEL R61, R20.reuse, R61, !P0 ;  /* 0x0000003d143d7207 */ /* 0x040fe40004000000 */
[----:B------:R-:W-:Y:S01]  /*3ee0*/  SEL R60, R20, R15, !P0 ;  /* 0x0000000f143c7207 */ /* 0x000fe20004000000 */
[----:B------:R-:W-:Y:S01]  /*3ef0*/  IMAD R14, R16, 0x2, R13 ;  /* 0x00000002100e7824 */ /* 0x000fe200078e020d */
[C---:B------:R-:W-:Y:S01]  /*3f00*/  SEL R59, R20.reuse, R59, !P0 ;  /* 0x0000003b143b7207 */ /* 0x040fe20004000000 */
[----:B------:R-:W-:Y:S01]  /*3f10*/  IMAD R15, R207, R17, RZ ;  /* 0x00000011cf0f7224 */ /* 0x000fe200078e02ff */
[----:B------:R-:W-:Y:S01]  /*3f20*/  SEL R57, R20, R57, !P0 ;  /* 0x0000003914397207 */ /* 0x000fe20004000000 */
[----:B------:R-:W-:Y:S01]  /*3f30*/  IMAD R43, R16, 0x2, R14 ;  /* 0x00000002102b7824 */ /* 0x000fe200078e020e */
[----:B------:R-:W-:-:S02]  /*3f40*/  SEL R56, R20, R19, !P0 ;  /* 0x0000001314387207 */ /* 0x000fc40004000000 */
[----:B------:R-:W-:Y:S01]  /*3f50*/  SEL R55, R20, R102, !P0 ;  /* 0x0000006614377207 */ /* 0x000fe20004000000 */
[----:B------:R-:W-:Y:S01]  /*3f60*/  IMAD R41, R16, 0x2, R43 ;  /* 0x0000000210297824 */ /* 0x000fe200078e022b */
[C---:B------:R-:W-:Y:S01]  /*3f70*/  SEL R54, R20.reuse, R104, !P0 ;  /* 0x0000006814367207 */ /* 0x040fe20004000000 */
[----:B------:R-:W-:Y:S01]  /*3f80*/  STL [R1+0x268], R15 ;  /* 0x0002680f01007387 */ /* 0x000fe20000100800 */
[----:B------:R-:W-:Y:S01]  /*3f90*/  SEL R53, R20, R106, !P0 ;  /* 0x0000006a14357207 */ /* 0x000fe20004000000 */
[----:B------:R-:W-:Y:S01]  /*3fa0*/  IMAD R39, R16, 0x2, R41 ;  /* 0x0000000210277824 */ /* 0x000fe200078e0229 */
[C---:B------:R-:W-:Y:S02]  /*3fb0*/  SEL R52, R20.reuse, R108, !P0 ;  /* 0x0000006c14347207 */ /* 0x040fe40004000000 */
[----:B------:R-:W-:Y:S01]  /*3fc0*/  SEL R51, R20, R110, !P0 ;  /* 0x0000006e14337207 */ /* 0x000fe20004000000 */
[----:B------:R-:W-:Y:S01]  /*3fd0*/  IMAD R37, R16, 0x2, R39 ;  /* 0x0000000210257824 */ /* 0x000fe200078e0227 */
[----:B------:R-:W-:-:S02]  /*3fe0*/  SEL R50, R20, R112, !P0 ;  /* 0x0000007014327207 */ /* 0x000fc40004000000 */
[----:B------:R-:W-:Y:S01]  /*3ff0*/  SEL R49, R20, R114, !P0 ;  /* 0x0000007214317207 */ /* 0x000fe20004000000 */
[----:B------:R-:W-:Y:S01]  /*4000*/  IMAD R35, R16, 0x2, R37 ;  /* 0x0000000210237824 */ /* 0x000fe200078e0225 */
[C---:B------:R-:W-:Y:S02]  /*4010*/  SEL R48, R20.reuse, R116, !P0 ;  /* 0x0000007414307207 */ /* 0x040fe40004000000 */
        /* <DEDUP_REMOVED lines=12> */
[C---:B------:R-:W-:Y:S02]  /*40e0*/  SEL R32, R20.reuse, R134, !P0 ;  /* 0x0000008614207207 */ /* 0x040fe40004000000 */
[----:B------:R-:W-:-:S02]  /*40f0*/  SEL R30, R20, R136, !P0 ;  /* 0x00000088141e7207 */ /* 0x000fc40004000000 */
[----:B------:R-:W-:Y:S02]  /*4100*/  SEL R20, R20, R138, !P0 ;  /* 0x0000008a14147207 */ /* 0x000fe40004000000 */
[-C--:B------:R-:W-:Y:S02]  /*4110*/  ISETP.GE.AND P0, PT, R0, R18.reuse, PT ;  /* 0x000000120000720c */ /* 0x080fe40003f06270 */
[----:B------:R-:W-:Y:S02]  /*4120*/  SEL R183, RZ, 0x4, !P2 ;  /* 0x00000004ffb77807 */ /* 0x000fe40005000000 */
[-C--:B------:R-:W-:Y:S02]  /*4130*/  ISETP.GE.AND P2, PT, R220, R18.reuse, PT ;  /* 0x00000012dc00720c */ /* 0x080fe40003f46270 */
[----:B------:R-:W-:Y:S02]  /*4140*/  SEL R25, R183, RZ, !P0 ;  /* 0x000000ffb7197207 */ /* 0x000fe40004000000 */
[----:B------:R-:W-:-:S02]  /*4150*/  ISETP.GE.AND P0, PT, R210, R18, PT ;  /* 0x00000012d200720c */ /* 0x000fc40003f06270 */
[-C--:B------:R-:W-:Y:S02]  /*4160*/  ISETP.GE.AND P6, PT, R218, R18.reuse, PT ;  /* 0x00000012da00720c */ /* 0x080fe40003fc6270 */
[-C--:B------:R-:W-:Y:S02]  /*4170*/  ISETP.GE.AND P5, PT, R217, R18.reuse, PT ;  /* 0x00000012d900720c */ /* 0x080fe40003fa6270 */
[-C--:B------:R-:W-:Y:S02]  /*4180*/  ISETP.GE.AND P3, PT, R216, R18.reuse, PT ;  /* 0x00000012d800720c */ /* 0x080fe40003f66270 */
[-C--:B------:R-:W-:Y:S02]  /*4190*/  ISETP.GE.AND P4, PT, R211, R18.reuse, PT ;  /* 0x00000012d300720c */ /* 0x080fe40003f86270 */
[----:B------:R-:W-:Y:S02]  /*41a0*/  SEL R250, R183, RZ, !P2 ;  /* 0x000000ffb7fa7207 */ /* 0x000fe40005000000 */
[----:B------:R-:W-:-:S02]  /*41b0*/  ISETP.GE.AND P2, PT, R203, R18, PT ;  /* 0x00000012cb00720c */ /* 0x000fc40003f46270 */
[C---:B------:R-:W-:Y:S02]  /*41c0*/  SEL R248, R183.reuse, RZ, !P0 ;  /* 0x000000ffb7f87207 */ /* 0x040fe40004000000 */
[----:B------:R-:W-:Y:S02]  /*41d0*/  ISETP.GE.AND P0, PT, R198, R18, PT ;  /* 0x00000012c600720c */ /* 0x000fe40003f06270 */
[C---:B------:R-:W-:Y:S02]  /*41e0*/  SEL R251, R183.reuse, RZ, !P6 ;  /* 0x000000ffb7fb7207 */ /* 0x040fe40007000000 */
[C---:B------:R-:W-:Y:S02]  /*41f0*/  SEL R252, R183.reuse, RZ, !P5 ;  /* 0x000000ffb7fc7207 */ /* 0x040fe40006800000 */
[C---:B------:R-:W-:Y:S02]  /*4200*/  SEL R29, R183.reuse, RZ, !P3 ;  /* 0x000000ffb71d7207 */ /* 0x040fe40005800000 */
[----:B------:R-:W-:-:S02]  /*4210*/  SEL R247, R183, RZ, !P4 ;  /* 0x000000ffb7f77207 */ /* 0x000fc40006000000 */
[-C--:B------:R-:W-:Y:S02]  /*4220*/  ISETP.GE.AND P6, PT, R202, R18.reuse, PT ;  /* 0x00000012ca00720c */ /* 0x080fe40003fc6270 */
[-C--:B------:R-:W-:Y:S02]  /*4230*/  ISETP.GE.AND P5, PT, R201, R18.reuse, PT ;  /* 0x00000012c900720c */ /* 0x080fe40003fa6270 */
[-C--:B------:R-:W-:Y:S02]  /*4240*/  ISETP.GE.AND P3, PT, R200, R18.reuse, PT ;  /* 0x00000012c800720c */ /* 0x080fe40003f66270 */
[-C--:B------:R-:W-:Y:S02]  /*4250*/  ISETP.GE.AND P4, PT, R199, R18.reuse, PT ;  /* 0x00000012c700720c */ /* 0x080fe40003f86270 */
[----:B------:R-:W-:Y:S02]  /*4260*/  SEL R249, R183, RZ, !P2 ;  /* 0x000000ffb7f97207 */ /* 0x000fe40005000000 */
[----:B------:R-:W-:-:S02]  /*4270*/  ISETP.GE.AND P2, PT, R195, R18, PT ;  /* 0x00000012c300720c */ /* 0x000fc40003f46270 */
[----:B------:R-:W-:Y:S02]  /*4280*/  SEL R26, R183, RZ, !P0 ;  /* 0x000000ffb71a7207 */ /* 0x000fe40004000000 */
        /* <DEDUP_REMOVED lines=17> */
[----:B------:R-:W-:Y:S02]  /*43a0*/  LEA R182, P1, R7, UR4, 0x2 ;  /* 0x0000000407b67c11 */ /* 0x000fe4000f8210ff */
[-C--:B------:R-:W-:Y:S02]  /*43b0*/  ISETP.GE.AND P6, PT, R181, R18.reuse, PT ;  /* 0x00000012b500720c */ /* 0x080fe40003fc6270 */
[-C--:B------:R-:W-:Y:S02]  /*43c0*/  ISETP.GE.AND P5, PT, R180, R18.reuse, PT ;  /* 0x00000012b400720c */ /* 0x080fe40003fa6270 */
[-C--:B------:R-:W-:Y:S02]  /*43d0*/  ISETP.GE.AND P3, PT, R177, R18.reuse, PT ;  /* 0x00000012b100720c */ /* 0x080fe40003f66270 */
[----:B------:R-:W-:Y:S02]  /*43e0*/  ISETP.GE.AND P4, PT, R176, R18, PT ;  /* 0x00000012b000720c */ /* 0x000fe40003f86270 */
[----:B------:R-:W-:-:S02]  /*43f0*/  SEL R240, R183, RZ, !P2 ;  /* 0x000000ffb7f07207 */ /* 0x000fc40005000000 */
[----:B---3--:R-:W-:Y:S02]  /*4400*/  LOP3.LUT R157, R0, 0x1e, RZ, 0xfc, !PT ;  /* 0x0000001e009d7812 */ /* 0x008fe400078efcff */
[-C--:B------:R-:W-:Y:S02]  /*4410*/  ISETP.GE.AND P2, PT, R166, R18.reuse, PT ;  /* 0x00000012a600720c */ /* 0x080fe40003f46270 */
[----:B------:R-:W-:Y:S02]  /*4420*/  SEL R192, R183, RZ, !P0 ;  /* 0x000000ffb7c07207 */ /* 0x000fe40004000000 */
[----:B------:R-:W-:Y:S02]  /*4430*/  ISETP.GE.AND P0, PT, R156, R18, PT ;  /* 0x000000129c00720c */ /* 0x000fe40003f06270 */
[----:B------:R-:W-:Y:S01]  /*4440*/  LEA.HI.X.SX32 R27, R7, UR5, 0x2, P1 ;  /* 0x00000005071b7c11 */ /* 0x000fe200088f16ff */
[----:B------:R-:W-:Y:S01]  /*4450*/  ULDC.64 UR4, c[0x0][0x218] ;  /* 0x0000860000047ab9 */ /* 0x000fe20000000a00 */
[----:B------:R-:W-:-:S02]  /*4460*/  SEL R23, R183, RZ, !P6 ;  /* 0x000000ffb7177207 */ /* 0x000fc40007000000 */
[C---:B------:R-:W-:Y:S02]  /*4470*/  SEL R234, R183.reuse, RZ, !P5 ;  /* 0x000000ffb7ea7207 */ /* 0x040fe40006800000 */
[C---:B------:R-:W-:Y:S02]  /*4480*/  SEL R235, R183.reuse, RZ, !P3 ;  /* 0x000000ffb7eb7207 */ /* 0x040fe40005800000 */
[----:B------:R-:W-:Y:S02]  /*4490*/  SEL R236, R183, RZ, !P4 ;  /* 0x000000ffb7ec7207 */ /* 0x000fe40006000000 */
[-C--:B------:R-:W-:Y:S02]  /*44a0*/  ISETP.GE.AND P1, PT, R207, R18.reuse, PT ;  /* 0x00000012cf00720c */ /* 0x080fe40003f26270 */
[-C--:B------:R-:W-:Y:S02]  /*44b0*/  ISETP.GE.AND P6, PT, R165, R18.reuse, PT ;  /* 0x00000012a500720c */ /* 0x080fe40003fc6270 */
[----:B------:R-:W-:-:S02]  /*44c0*/  ISETP.GE.AND P5, PT, R209, R18, PT ;  /* 0x00000012d100720c */ /* 0x000fc40003fa6270 */
[-C--:B------:R-:W-:Y:S02]  /*44d0*/  ISETP.GE.AND P3, PT, R164, R18.reuse, PT ;  /* 0x00000012a400720c */ /* 0x080fe40003f66270 */
[-C--:B------:R-:W-:Y:S02]  /*44e0*/  ISETP.GE.AND P4, PT, R157, R18.reuse, PT ;  /* 0x000000129d00720c */ /* 0x080fe40003f86270 */
[C---:B------:R-:W-:Y:S02]  /*44f0*/  SEL R237, R183.reuse, RZ, !P2 ;  /* 0x000000ffb7ed7207 */ /* 0x040fe40005000000 */
[----:B------:R-:W-:Y:S01]  /*4500*/  ISETP.GE.AND P2, PT, R2, R18, PT ;  /* 0x000000120200720c */ /* 0x000fe20003f46270 */
[C---:B------:R-:W-:Y:S01]  /*4510*/  IMAD R18, R16.reuse, 0x2, R19 ;  /* 0x0000000210127824 */ /* 0x040fe200078e0213 */
[----:B------:R-:W-:Y:S02]  /*4520*/  SEL R178, R183, RZ, !P0 ;  /* 0x000000ffb7b27207 */ /* 0x000fe40004000000 */
[----:B------:R-:W-:Y:S01]  /*4530*/  LEA R172, P0, R43, R182, 0x2 ;  /* 0x000000b62bac7211 */ /* 0x000fe200078010ff */
[----:B------:R-:W-:Y:S01]  /*4540*/  IMAD R38, R16, 0x2, R18 ;  /* 0x0000000210267824 */ /* 0x000fe200078e0212 */
[----:B------:R-:W-:-:S02]  /*4550*/  SEL R5, R183, RZ, !P1 ;  /* 0x000000ffb7057207 */ /* 0x000fc40004800000 */
[C---:B------:R-:W-:Y:S02]  /*4560*/  SEL R187, R183.reuse, RZ, !P6 ;  /* 0x000000ffb7bb7207 */ /* 0x040fe40007000000 */
[C---:B------:R-:W-:Y:S02]  /*4570*/  SEL R186, R183.reuse, RZ, !P5 ;  /* 0x000000ffb7ba7207 */ /* 0x040fe40006800000 */
[C---:B------:R-:W-:Y:S02]  /*4580*/  SEL R22, R183.reuse, RZ, !P3 ;  /* 0x000000ffb7167207 */ /* 0x040fe40005800000 */
[C---:B------:R-:W-:Y:S02]  /*4590*/  SEL R179, R183.reuse, RZ, !P4 ;  /* 0x000000ffb7b37207 */ /* 0x040fe40006000000 */
[----:B------:R-:W-:Y:S02]  /*45a0*/  SEL R183, R183, RZ, !P2 ;  /* 0x000000ffb7b77207 */ /* 0x000fe40005000000 */
[----:B------:R-:W-:-:S02]  /*45b0*/  LEA R170, P2, R41, R182, 0x2 ;  /* 0x000000b629aa7211 */ /* 0x000fc400078410ff */
[-C--:B------:R-:W-:Y:S02]  /*45c0*/  LEA.HI.X.SX32 R173, R43, R27.reuse, 0x2, P0 ;  /* 0x0000001b2bad7211 */ /* 0x080fe400000f16ff */
[-C--:B------:R-:W-:Y:S02]  /*45d0*/  LEA R162, P0, R39, R182.reuse, 0x2 ;  /* 0x000000b627a27211 */ /* 0x080fe400078010ff */
[-C--:B------:R-:W-:Y:S02]  /*45e0*/  LEA.HI.X.SX32 R171, R41, R27.reuse, 0x2, P2 ;  /* 0x0000001b29ab7211 */ /* 0x080fe400010f16ff */
[-C--:B------:R-:W-:Y:S02]  /*45f0*/  LEA R222, P2, R37, R182.reuse, 0x2 ;  /* 0x000000b625de7211 */ /* 0x080fe400078410ff */
[----:B------:R-:W-:Y:S02]  /*4600*/  LEA.HI.X.SX32 R163, R39, R27, 0x2, P0 ;  /* 0x0000001b27a37211 */ /* 0x000fe400000f16ff */
[----:B------:R-:W-:-:S02]  /*4610*/  LEA R212, P0, R35, R182, 0x2 ;  /* 0x000000b623d47211 */ /* 0x000fc400078010ff */
[----:B------:R-:W-:Y:S01]  /*4620*/  LEA R66, P3, R15, UR4, 0x2 ;  /* 0x000000040f427c11 */ /* 0x000fe2000f8610ff */
[----:B------:R-:W-:Y:S01]  /*4630*/  ULDC UR4, c[0x0][0x230] ;  /* 0x00008c0000047ab9 */ /* 0x000fe20000000800 */
[-C--:B------:R-:W-:Y:S01]  /*4640*/  LEA.HI.X.SX32 R223, R37, R27.reuse, 0x2, P2 ;  /* 0x0000001b25df7211 */ /* 0x080fe200010f16ff */
[----:B------:R-:W-:Y:S01]  /*4650*/  UIADD3 UR4, UR4, -0x40, URZ ;  /* 0xffffffc004047890 */ /* 0x000fe2000fffe03f */
[-C--:B------:R-:W-:Y:S02]  /*4660*/  LEA R168, P2, R33, R182.reuse, 0x2 ;  /* 0x000000b621a87211 */ /* 0x080fe400078410ff */
[----:B------:R-:W-:Y:S02]  /*4670*/  ISETP.NE.U32.AND P1, PT, R5, RZ, PT ;  /* 0x000000ff0500720c */ /* 0x000fe40003f25070 */
[-C--:B------:R-:W-:Y:S02]  /*4680*/  LEA.HI.X.SX32 R213, R35, R27.reuse, 0x2, P0 ;  /* 0x0000001b23d57211 */ /* 0x080fe400000f16ff */
[----:B------:R-:W-:Y:S01]  /*4690*/  LEA.HI.X.SX32 R5, R15, UR5, 0x2, P3 ;  /* 0x000000050f057c11 */ /* 0x000fe200098f16ff */
[----:B------:R-:W-:Y:S01]  /*46a0*/  ULDC UR5, c[0x0][0x240] ;  /* 0x0000900000057ab9 */ /* 0x000fe20000000800 */
[-C--:B------:R-:W-:Y:S01]  /*46b0*/  LEA R196, P0, R31, R182.reuse, 0x2 ;  /* 0x000000b61fc47211 */ /* 0x080fe200078010ff */
[----:B------:R-:W-:Y:S01]  /*46c0*/  IMAD R116, R82, UR5, RZ ;  /* 0x0000000552747c24 */ /* 0x000fe2000f8e02ff */
[-C--:B------:R-:W-:Y:S01]  /*46d0*/  LEA.HI.X.SX32 R169, R33, R27.reuse, 0x2, P2 ;  /* 0x0000001b21a97211 */ /* 0x080fe200010f16ff */
[----:B------:R-:W-:Y:S01]  /*46e0*/  IMAD R145, R83, UR5, RZ ;  /* 0x0000000553917c24 */ /* 0x000fe2000f8e02ff */
[-C--:B------:R-:W-:Y:S01]  /*46f0*/  LEA R184, P2, R21, R182.reuse, 0x2 ;  /* 0x000000b615b87211 */ /* 0x080fe200078410ff */
[----:B------:R-:W-:Y:S01]  /*4700*/  IMAD R221, R30, UR5, RZ ;  /* 0x000000051edd7c24 */ /* 0x000fe2000f8e02ff */
[-C--:B------:R-:W-:Y:S01]  /*4710*/  LEA.HI.X.SX32 R197, R31, R27.reuse, 0x2, P0 ;  /* 0x0000001b1fc57211 */ /* 0x080fe200000f16ff */
[----:B------:R-:W-:Y:S01]  /*4720*/  IMAD R127, R85, UR5, RZ ;  /* 0x00000005557f7c24 */ /* 0x000fe2000f8e02ff */
[----:B------:R-:W-:Y:S01]  /*4730*/  LEA R174, P0, R19, R182, 0x2 ;  /* 0x000000b613ae7211 */ /* 0x000fe200078010ff */
[----:B------:R-:W-:Y:S01]  /*4740*/  IMAD R144, R84, UR5, RZ ;  /* 0x0000000554907c24 */ /* 0x000fe2000f8e02ff */
[-C--:B------:R-:W-:Y:S01]  /*4750*/  LEA.HI.X.SX32 R185, R21, R27.reuse, 0x2, P2 ;  /* 0x0000001b15b97211 */ /* 0x080fe200010f16ff */
[----:B------:R-:W-:Y:S01]  /*4760*/  IMAD R112, R86, UR5, RZ ;  /* 0x0000000556707c24 */ /* 0x000fe2000f8e02ff */
[-C--:B------:R-:W-:Y:S01]  /*4770*/  LEA R30, P2, R116, R66.reuse, 0x2 ;  /* 0x00000042741e7211 */ /* 0x080fe200078410ff */
[----:B------:R-:W-:Y:S01]  /*4780*/  IMAD R152, R96, UR5, RZ ;  /* 0x0000000560987c24 */ /* 0x000fe2000f8e02ff */
[----:B------:R-:W-:Y:S01]  /*4790*/  LEA.HI.X.SX32 R175, R19, R27, 0x2, P0 ;  /* 0x0000001b13af7211 */ /* 0x000fe200000f16ff */
[----:B------:R-:W-:Y:S01]  /*47a0*/  IMAD R158, R88, UR5, RZ ;  /* 0x00000005589e7c24 */ /* 0x000fe2000f8e02ff */
[-C--:B------:R-:W-:Y:S01]  /*47b0*/  LEA R160, P0, R145, R66.reuse, 0x2 ;  /* 0x0000004291a07211 */ /* 0x080fe200078010ff */
[----:B------:R-:W-:Y:S01]  /*47c0*/  IMAD R143, R68, UR5, RZ ;  /* 0x00000005448f7c24 */ /* 0x000fe2000f8e02ff */
[-C--:B------:R-:W-:Y:S01]  /*47d0*/  LEA.HI.X.SX32 R31, R116, R5.reuse, 0x2, P2 ;  /* 0x00000005741f7211 */ /* 0x080fe200010f16ff */
[----:B------:R-:W-:Y:S01]  /*47e0*/  IMAD R159, R87, UR5, RZ ;  /* 0x00000005579f7c24 */ /* 0x000fe2000f8e02ff */
[-C--:B------:R-:W-:Y:S01]  /*47f0*/  LEA R96, P2, R127, R66.reuse, 0x2 ;  /* 0x000000427f607211 */ /* 0x080fe200078410ff */
[----:B------:R-:W-:Y:S01]  /*4800*/  IMAD R129, R89, UR5, RZ ;  /* 0x0000000559817c24 */ /* 0x000fe2000f8e02ff */
[-C--:B------:R-:W-:Y:S01]  /*4810*/  LEA.HI.X.SX32 R161, R145, R5.reuse, 0x2, P0 ;  /* 0x0000000591a17211 */ /* 0x080fe200000f16ff */
[----:B------:R-:W-:Y:S01]  /*4820*/  STL [R1+0x1d0], R116 ;  /* 0x0001d07401007387 */ /* 0x000fe20000100800 */
[-C--:B------:R-:W-:Y:S01]  /*4830*/  LEA R114, P3, R144, R66.reuse, 0x2 ;  /* 0x0000004290727211 */ /* 0x080fe200078610ff */
[----:B------:R-:W-:Y:S01]  /*4840*/  IMAD R121, R97, UR5, RZ ;  /* 0x0000000561797c24 */ /* 0x000fe2000f8e02ff */
[-C--:B------:R-:W-:Y:S01]  /*4850*/  LEA R68, P0, R112, R66.reuse, 0x2 ;  /* 0x0000004270447211 */ /* 0x080fe200078010ff */
[----:B------:R-:W-:Y:S01]  /*4860*/  STL [R1+0x1cc], R145 ;  /* 0x0001cc9101007387 */ /* 0x000fe20000100800 */
[-C--:B------:R-:W-:Y:S01]  /*4870*/  LEA.HI.X.SX32 R97, R127, R5.reuse, 0x2, P2 ;  /* 0x000000057f617211 */ /* 0x080fe200010f16ff */
[----:B------:R-:W-:Y:S01]  /*4880*/  IMAD R155, R91, UR5, RZ ;  /* 0x000000055b9b7c24 */ /* 0x000fe2000f8e02ff */
[-C--:B------:R-:W-:Y:S01]  /*4890*/  LEA R126, P2, R158, R66.reuse, 0x2 ;  /* 0x000000429e7e7211 */ /* 0x080fe200078410ff */
[----:B------:R1:W-:Y:S01]  /*48a0*/  STL [R1+0x1c8], R144 ;  /* 0x0001c89001007387 */ /* 0x0003e20000100800 */
[----:B------:R-:W-:Y:S01]  /*48b0*/  IMAD R110, R69, UR5, RZ ;  /* 0x00000005456e7c24 */ /* 0x000fe2000f8e02ff */
[-C--:B------:R-:W-:Y:S01]  /*48c0*/  LEA.HI.X.SX32 R115, R144, R5.reuse, 0x2, P3 ;  /* 0x0000000590737211 */ /* 0x080fe200018f16ff */
[----:B------:R-:W-:Y:S01]  /*48d0*/  IMAD R104, R98, UR5, RZ ;  /* 0x0000000562687c24 */ /* 0x000fe2000f8e02ff */
[----:B------:R2:W-:Y:S01]  /*48e0*/  STL [R1+0x1c4], R127 ;  /* 0x0001c47f01007387 */ /* 0x0005e20000100800 */
[-C--:B------:R-:W-:Y:S01]  /*48f0*/  LEA.HI.X.SX32 R69, R112, R5.reuse, 0x2, P0 ;  /* 0x0000000570457211 */ /* 0x080fe200000f16ff */
[----:B------:R-:W-:Y:S01]  /*4900*/  IMAD R90, R90, UR5, RZ ;  /* 0x000000055a5a7c24 */ /* 0x000fe2000f8e02ff */
[-C--:B------:R-:W-:Y:S01]  /*4910*/  LEA R98, P0, R129, R66.reuse, 0x2 ;  /* 0x0000004281627211 */ /* 0x080fe200078010ff */
[----:B------:R-:W-:Y:S01]  /*4920*/  STL [R1+0x1c0], R112 ;  /* 0x0001c07001007387 */ /* 0x000fe20000100800 */
[----:B------:R-:W-:Y:S01]  /*4930*/  IMAD R154, R92, UR5, RZ ;  /* 0x000000055c9a7c24 */ /* 0x000fe2000f8e02ff */
[-C--:B-1----:R-:W-:Y:S01]  /*4940*/  LEA R144, P3, R159, R66.reuse, 0x2 ;  /* 0x000000429f907211 */ /* 0x082fe200078610ff */
[----:B------:R-:W-:Y:S01]  /*4950*/  IMAD R94, R94, UR5, RZ ;  /* 0x000000055e5e7c24 */ /* 0x000fe2000f8e02ff */
[----:B------:R-:W-:Y:S01]  /*4960*/  STL [R1+0x1bc], R159 ;  /* 0x0001bc9f01007387 */ /* 0x000fe20000100800 */
[----:B------:R-:W-:Y:S01]  /*4970*/  IMAD R151, R99, UR5, RZ ;  /* 0x0000000563977c24 */ /* 0x000fe2000f8e02ff */
[-C--:B--2---:R-:W-:Y:S01]  /*4980*/  LEA.HI.X.SX32 R127, R158, R5.reuse, 0x2, P2 ;  /* 0x000000059e7f7211 */ /* 0x084fe200010f16ff */
[----:B------:R-:W-:Y:S01]  /*4990*/  IMAD R140, R62, UR5, RZ ;  /* 0x000000053e8c7c24 */ /* 0x000fe2000f8e02ff */
[----:B------:R1:W-:Y:S01]  /*49a0*/  STL [R1+0x1b8], R158 ;  /* 0x0001b89e01007387 */ /* 0x0003e20000100800 */
[-C--:B------:R-:W-:Y:S01]  /*49b0*/  LEA.HI.X.SX32 R145, R159, R5.reuse, 0x2, P3 ;  /* 0x000000059f917211 */ /* 0x080fe200018f16ff */
[----:B------:R-:W-:Y:S01]  /*49c0*/  IMAD R123, R93, UR5, RZ ;  /* 0x000000055d7b7c24 */ /* 0x000fe2000f8e02ff */
[-C--:B------:R-:W-:Y:S01]  /*49d0*/  LEA.HI.X.SX32 R99, R129, R5.reuse, 0x2, P0 ;  /* 0x0000000581637211 */ /* 0x080fe200000f16ff */
[----:B------:R-:W-:Y:S01]  /*49e0*/  IMAD R153, R95, UR5, RZ ;  /* 0x000000055f997c24 */ /* 0x000fe2000f8e02ff */
[-C--:B------:R-:W-:Y:S01]  /*49f0*/  LEA R62, P3, R90, R66.reuse, 0x2 ;  /* 0x000000425a3e7211 */ /* 0x080fe200078610ff */
[----:B------:R2:W-:Y:S01]  /*4a00*/  STL [R1+0x1b4], R129 ;  /* 0x0001b48101007387 */ /* 0x0005e20000100800 */
[-C--:B------:R-:W-:Y:S01]  /*4a10*/  LEA R128, P0, R154, R66.reuse, 0x2 ;  /* 0x000000429a807211 */ /* 0x080fe200078010ff */
[----:B------:R-:W-:Y:S01]  /*4a20*/  IMAD R124, R60, UR5, RZ ;  /* 0x000000053c7c7c24 */ /* 0x000fe2000f8e02ff */
[----:B------:R-:W-:Y:S01]  /*4a30*/  @P1 LOP3.LUT R6, R6, 0x400, RZ, 0xfc, !PT ;  /* 0x0000040006061812 */ /* 0x000fe200078efcff */
[----:B------:R3:W-:Y:S01]  /*4a40*/  STL [R1+0x1b0], R90 ;  /* 0x0001b05a01007387 */ /* 0x0007e20000100800 */
[-C--:B-1----:R-:W-:Y:S01]  /*4a50*/  LEA R158, P2, R155, R66.reuse, 0x2 ;  /* 0x000000429b9e7211 */ /* 0x082fe200078410ff */
[----:B------:R-:W-:Y:S01]  /*4a60*/  IMAD R141, R63, UR5, RZ ;  /* 0x000000053f8d7c24 */ /* 0x000fe2000f8e02ff */
[-C--:B------:R-:W-:Y:S01]  /*4a70*/  LEA.HI.X.SX32 R63, R90, R5.reuse, 0x2, P3 ;  /* 0x000000055a3f7211 */ /* 0x080fe200018f16ff */
[----:B------:R-:W-:Y:S01]  /*4a80*/  STL [R1+0x1ac], R155 ;  /* 0x0001ac9b01007387 */ /* 0x000fe20000100800 */
[-C--:B------:R-:W-:Y:S01]  /*4a90*/  LEA.HI.X.SX32 R159, R155, R5.reuse, 0x2, P2 ;  /* 0x000000059b9f7211 */ /* 0x080fe200010f16ff */
[----:B------:R-:W-:Y:S01]  /*4aa0*/  IMAD R7, R61, UR5, RZ ;  /* 0x000000053d077c24 */ /* 0x000fe2000f8e02ff */
[-C--:B------:R-:W-:Y:S01]  /*4ab0*/  LEA R60, P2, R94, R66.reuse, 0x2 ;  /* 0x000000425e3c7211 */ /* 0x080fe200078410ff */
[----:B------:R1:W-:Y:S01]  /*4ac0*/  STL [R1+0x1a8], R154 ;  /* 0x0001a89a01007387 */ /* 0x0003e20000100800 */
[-C--:B--2---:R-:W-:Y:S01]  /*4ad0*/  LEA.HI.X.SX32 R129, R154, R5.reuse, 0x2, P0 ;  /* 0x000000059a817211 */ /* 0x084fe200000f16ff */
[----:B------:R-:W-:Y:S01]  /*4ae0*/  IMAD R150, R100, UR5, RZ ;  /* 0x0000000564967c24 */ /* 0x000fe2000f8e02ff */
[-C--:B------:R-:W-:Y:S01]  /*4af0*/  LEA R92, P3, R123, R66.reuse, 0x2 ;  /* 0x000000427b5c7211 */ /* 0x080fe200078610ff */
[----:B------:R-:W-:Y:S01]  /*4b00*/  IMAD R232, R44, UR5, RZ ;  /* 0x000000052ce87c24 */ /* 0x000fe2000f8e02ff */
[-C--:B------:R-:W-:Y:S01]  /*4b10*/  LEA.HI.X.SX32 R61, R94, R5.reuse, 0x2, P2 ;  /* 0x000000055e3d7211 */ /* 0x080fe200010f16ff */
[----:B------:R2:W-:Y:S01]  /*4b20*/  STL [R1+0x1a4], R123 ;  /* 0x0001a47b01007387 */ /* 0x0005e20000100800 */
[-C--:B---3--:R-:W-:Y:S01]  /*4b30*/  LEA R90, P2, R121, R66.reuse, 0x2 ;  /* 0x00000042795a7211 */ /* 0x088fe200078410ff */
[----:B------:R-:W-:Y:S01]  /*4b40*/  IMAD R105, R101, UR5, RZ ;  /* 0x0000000565697c24 */ /* 0x000fe2000f8e02ff */
[-C--:B------:R-:W-:Y:S01]  /*4b50*/  LEA.HI.X.SX32 R93, R123, R5.reuse, 0x2, P3 ;  /* 0x000000057b5d7211 */ /* 0x080fe200018f16ff */
[----:B------:R-:W-:Y:S01]  /*4b60*/  STL [R1+0x1a0], R94 ;  /* 0x0001a05e01007387 */ /* 0x000fe20000100800 */
[CC--:B-1----:R-:W-:Y:S01]  /*4b70*/  LEA R154, P0, R153.reuse, R66.reuse, 0x2 ;  /* 0x00000042999a7211 */ /* 0x0c2fe200078010ff */
[----:B------:R-:W-:Y:S01]  /*4b80*/  IMAD R214, R80, UR5, RZ ;  /* 0x0000000550d67c24 */ /* 0x000fe2000f8e02ff */
[-C--:B------:R-:W-:Y:S01]  /*4b90*/  LEA R122, P3, R152, R66.reuse, 0x2 ;  /* 0x00000042987a7211 */ /* 0x080fe200078610ff */
[----:B------:R-:W-:Y:S01]  /*4ba0*/  STL [R1+0x19c], R153 ;  /* 0x00019c9901007387 */ /* 0x000fe20000100800 */
[-C--:B------:R-:W-:Y:S01]  /*4bb0*/  LEA.HI.X.SX32 R155, R153, R5.reuse, 0x2, P0 ;  /* 0x00000005999b7211 */ /* 0x080fe200000f16ff */
[----:B------:R-:W-:Y:S01]  /*4bc0*/  IMAD R233, R45, UR5, RZ ;  /* 0x000000052de97c24 */ /* 0x000fe2000f8e02ff */
[-C--:B------:R-:W-:Y:S01]  /*4bd0*/  LEA R44, P0, R104, R66.reuse, 0x2 ;  /* 0x00000042682c7211 */ /* 0x080fe200078010ff */
[----:B------:R1:W-:Y:S01]  /*4be0*/  STL [R1+0x198], R152 ;  /* 0x0001989801007387 */ /* 0x0003e20000100800 */
[-C--:B------:R-:W-:Y:S01]  /*4bf0*/  LEA.HI.X.SX32 R91, R121, R5.reuse, 0x2, P2 ;  /* 0x00000005795b7211 */ /* 0x080fe200010f16ff */
[----:B------:R-:W-:Y:S01]  /*4c00*/  IMAD R119, R74, UR5, RZ ;  /* 0x000000054a777c24 */ /* 0x000fe2000f8e02ff */
[-C--:B------:R-:W-:Y:S01]  /*4c10*/  LEA R120, P2, R150, R66.reuse, 0x2 ;  /* 0x0000004296787211 */ /* 0x080fe200078410ff */
[----:B------:R3:W-:Y:S01]  /*4c20*/  STL [R1+0x194], R121 ;  /* 0x0001947901007387 */ /* 0x0007e20000100800 */
[-C--:B--2---:R-:W-:Y:S01]  /*4c30*/  LEA.HI.X.SX32 R123, R152, R5.reuse, 0x2, P3 ;  /* 0x00000005987b7211 */ /* 0x084fe200018f16ff */
[----:B------:R-:W-:Y:S01]  /*4c40*/  IMAD R215, R81, UR5, RZ ;  /* 0x0000000551d77c24 */ /* 0x000fe2000f8e02ff */
[-C--:B------:R-:W-:Y:S01]  /*4c50*/  LEA.HI.X.SX32 R45, R104, R5.reuse, 0x2, P0 ;  /* 0x00000005682d7211 */ /* 0x080fe200000f16ff */
[----:B------:R2:W-:Y:S01]  /*4c60*/  STL [R1+0x190], R104 ;  /* 0x0001906801007387 */ /* 0x0005e20000100800 */
[----:B------:R-:W-:Y:S01]  /*4c70*/  IMAD R135, R79, UR5, RZ ;  /* 0x000000054f877c24 */ /* 0x000fe2000f8e02ff */
[-C--:B-1----:R-:W-:Y:S01]  /*4c80*/  LEA R152, P3, R151, R66.reuse, 0x2 ;  /* 0x0000004297987211 */ /* 0x082fe200078610ff */
[----:B------:R-:W-:Y:S01]  /*4c90*/  IMAD R205, R77, UR5, RZ ;  /* 0x000000054dcd7c24 */ /* 0x000fe2000f8e02ff */
[-C--:B------:R-:W-:Y:S01]  /*4ca0*/  LEA R74, P0, R105, R66.reuse, 0x2 ;  /* 0x00000042694a7211 */ /* 0x080fe200078010ff */
[----:B------:R-:W-:Y:S01]  /*4cb0*/  STL [R1+0x18c], R151 ;  /* 0x00018c9701007387 */ /* 0x000fe20000100800 */
[-C--:B---3--:R-:W-:Y:S01]  /*4cc0*/  LEA.HI.X.SX32 R121, R150, R5.reuse, 0x2, P2 ;  /* 0x0000000596797211 */ /* 0x088fe200010f16ff */
[----:B------:R-:W-:Y:S01]  /*4cd0*/  IMAD R146, R75, UR5, RZ ;  /* 0x000000054b927c24 */ /* 0x000fe2000f8e02ff */
[-C--:B------:R-:W-:Y:S01]  /*4ce0*/  LEA.HI.X.SX32 R153, R151, R5.reuse, 0x2, P3 ;  /* 0x0000000597997211 */ /* 0x080fe200018f16ff */
[----:B------:R1:W-:Y:S01]  /*4cf0*/  STL [R1+0x188], R150 ;  /* 0x0001889601007387 */ /* 0x0003e20000100800 */
[----:B------:R-:W-:Y:S01]  /*4d00*/  IMAD R136, R56, UR5, RZ ;  /* 0x0000000538887c24 */ /* 0x000fe2000f8e02ff */
[-C--:B------:R-:W-:Y:S01]  /*4d10*/  LEA.HI.X.SX32 R75, R105, R5.reuse, 0x2, P0 ;  /* 0x00000005694b7211 */ /* 0x080fe200000f16ff */
[----:B------:R-:W-:Y:S01]  /*4d20*/  IMAD R117, R78, UR5, RZ ;  /* 0x000000054e757c24 */ /* 0x000fe2000f8e02ff */
[-C--:B------:R-:W-:Y:S01]  /*4d30*/  LEA R56, P3, R215, R66.reuse, 0x2 ;  /* 0x00000042d7387211 */ /* 0x080fe200078610ff */
[----:B------:R-:W-:Y:S01]  /*4d40*/  IMAD R147, R76, UR5, RZ ;  /* 0x000000054c937c24 */ /* 0x000fe2000f8e02ff */
[-C--:B--2---:R-:W-:Y:S01]  /*4d50*/  LEA R104, P0, R135, R66.reuse, 0x2 ;  /* 0x0000004287687211 */ /* 0x084fe200078010ff */
[----:B------:R-:W-:Y:S01]  /*4d60*/  IMAD R125, R58, UR5, RZ ;  /* 0x000000053a7d7c24 */ /* 0x000fe2000f8e02ff */
[----:B------:R2:W-:Y:S01]  /*4d70*/  STL [R1+0x184], R105 ;  /* 0x0001846901007387 */ /* 0x0005e20000100800 */
[----:B------:R-:W-:Y:S01]  /*4d80*/  IMAD R107, R57, UR5, RZ ;  /* 0x00000005396b7c24 */ /* 0x000fe2000f8e02ff */
[CC--:B-1----:R-:W-:Y:S01]  /*4d90*/  LEA R150, P2, R214.reuse, R66.reuse, 0x2 ;  /* 0x00000042d6967211 */ /* 0x0c2fe200078410ff */
[----:B------:R-:W-:Y:S01]  /*4da0*/  IMAD R204, R73, UR5, RZ ;  /* 0x0000000549cc7c24 */ /* 0x000fe2000f8e02ff */
[-C--:B------:R-:W-:Y:S01]  /*4db0*/  LEA.HI.X.SX32 R57, R215, R5.reuse, 0x2, P3 ;  /* 0x00000005d7397211 */ /* 0x080fe200018f16ff */
[----:B------:R-:W-:Y:S01]  /*4dc0*/  STL [R1+0x180], R215 ;  /* 0x000180d701007387 */ /* 0x000fe20000100800 */
[-C--:B------:R-:W-:Y:S01]  /*4dd0*/  LEA.HI.X.SX32 R151, R214, R5.reuse, 0x2, P2 ;  /* 0x00000005d6977211 */ /* 0x080fe200010f16ff */
[----:B------:R-:W-:Y:S01]  /*4de0*/  IMAD R106, R59, UR5, RZ ;  /* 0x000000053b6a7c24 */ /* 0x000fe2000f8e02ff */
[-C--:B------:R-:W-:Y:S01]  /*4df0*/  LEA R58, P2, R205, R66.reuse, 0x2 ;  /* 0x00000042cd3a7211 */ /* 0x080fe200078410ff */
[----:B------:R-:W-:Y:S01]  /*4e00*/  STL [R1+0x17c], R214 ;  /* 0x00017cd601007387 */ /* 0x000fe20000100800 */
[-C--:B--2---:R-:W-:Y:S01]  /*4e10*/  LEA.HI.X.SX32 R105, R135, R5.reuse, 0x2, P0 ;  /* 0x0000000587697211 */ /* 0x084fe200000f16ff */
[----:B------:R-:W-:Y:S01]  /*4e20*/  IMAD R148, R71, UR5, RZ ;  /* 0x0000000547947c24 */ /* 0x000fe2000f8e02ff */
[-C--:B------:R-:W-:Y:S01]  /*4e30*/  LEA R86, P3, R117, R66.reuse, 0x2 ;  /* 0x0000004275567211 */ /* 0x080fe200078610ff */
[----:B------:R1:W-:Y:S01]  /*4e40*/  STL [R1+0x178], R135 ;  /* 0x0001788701007387 */ /* 0x0003e20000100800 */
[-C--:B------:R-:W-:Y:S01]  /*4e50*/  LEA R134, P0, R147, R66.reuse, 0x2 ;  /* 0x0000004293867211 */ /* 0x080fe200078010ff */
[----:B------:R-:W-:Y:S01]  /*4e60*/  IMAD R138, R52, UR5, RZ ;  /* 0x00000005348a7c24 */ /* 0x000fe2000f8e02ff */
[-C--:B------:R-:W-:Y:S01]  /*4e70*/  LEA.HI.X.SX32 R59, R205, R5.reuse, 0x2, P2 ;  /* 0x00000005cd3b7211 */ /* 0x080fe200010f16ff */
[----:B------:R-:W-:Y:S01]  /*4e80*/  IMAD R149, R72, UR5, RZ ;  /* 0x0000000548957c24 */ /* 0x000fe2000f8e02ff */
[-C--:B------:R-:W-:Y:S01]  /*4e90*/  LEA R88, P2, R119, R66.reuse, 0x2 ;  /* 0x0000004277587211 */ /* 0x080fe200078410ff */
[----:B------:R-:W-:Y:S01]  /*4ea0*/  IMAD R113, R70, UR5, RZ ;  /* 0x0000000546717c24 */ /* 0x000fe2000f8e02ff */
[-C--:B------:R-:W-:Y:S01]  /*4eb0*/  LEA.HI.X.SX32 R87, R117, R5.reuse, 0x2, P3 ;  /* 0x0000000575577211 */ /* 0x080fe200018f16ff */
[----:B------:R2:W-:Y:S01]  /*4ec0*/  STL [R1+0x174], R117 ;  /* 0x0001747501007387 */ /* 0x0005e20000100800 */
[-C--:B------:R-:W-:Y:S01]  /*4ed0*/  LEA R116, P3, R146, R66.reuse, 0x2 ;  /* 0x0000004292747211 */ /* 0x080fe200078610ff */
[----:B------:R-:W-:Y:S01]  /*4ee0*/  IMAD R109, R53, UR5, RZ ;  /* 0x00000005356d7c24 */ /* 0x000fe2000f8e02ff */
[-C--:B-1----:R-:W-:Y:S01]  /*4ef0*/  LEA.HI.X.SX32 R135, R147, R5.reuse, 0x2, P0 ;  /* 0x0000000593877211 */ /* 0x082fe200000f16ff */
[----:B------:R-:W-:Y:S01]  /*4f00*/  STL [R1+0x170], R205 ;  /* 0x000170cd01007387 */ /* 0x000fe20000100800 */
[-C--:B------:R-:W-:Y:S01]  /*4f10*/  LEA R52, P0, R204, R66.reuse, 0x2 ;  /* 0x00000042cc347211 */ /* 0x080fe200078010ff */
[----:B------:R-:W-:Y:S01]  /*4f20*/  IMAD R142, R67, UR5, RZ ;  /* 0x00000005438e7c24 */ /* 0x000fe2000f8e02ff */
[-C--:B------:R-:W-:Y:S01]  /*4f30*/  LEA.HI.X.SX32 R89, R119, R5.reuse, 0x2, P2 ;  /* 0x0000000577597211 */ /* 0x080fe200010f16ff */
[----:B------:R-:W-:Y:S01]  /*4f40*/  STL [R1+0x16c], R147 ;  /* 0x00016c9301007387 */ /* 0x000fe20000100800 */
[-C--:B------:R-:W-:Y:S01]  /*4f50*/  LEA R118, P2, R148, R66.reuse, 0x2 ;  /* 0x0000004294767211 */ /* 0x080fe200078410ff */
[----:B------:R-:W-:Y:S01]  /*4f60*/  IMAD R139, R50, UR5, RZ ;  /* 0x00000005328b7c24 */ /* 0x000fe2000f8e02ff */
[-C--:B--2---:R-:W-:Y:S01]  /*4f70*/  LEA.HI.X.SX32 R117, R146, R5.reuse, 0x2, P3 ;  /* 0x0000000592757211 */ /* 0x084fe200018f16ff */
[----:B------:R1:W-:Y:S01]  /*4f80*/  STL [R1+0x168], R146 ;  /* 0x0001689201007387 */ /* 0x0003e20000100800 */
[-C--:B------:R-:W-:Y:S01]  /*4f90*/  LEA.HI.X.SX32 R53, R204, R5.reuse, 0x2, P0 ;  /* 0x00000005cc357211 */ /* 0x080fe200000f16ff */
[----:B------:R-:W-:Y:S01]  /*4fa0*/  IMAD R111, R65, UR5, RZ ;  /* 0x00000005416f7c24 */ /* 0x000fe2000f8e02ff */
[-C--:B------:R-:W-:Y:S01]  /*4fb0*/  LEA R82, P0, R113, R66.reuse, 0x2 ;  /* 0x0000004271527211 */ /* 0x080fe200078010ff */
[----:B------:R2:W-:Y:S01]  /*4fc0*/  STL [R1+0x164], R119 ;  /* 0x0001647701007387 */ /* 0x0005e20000100800 */
[----:B------:R-:W-:Y:S01]  /*4fd0*/  IMAD R102, R51, UR5, RZ ;  /* 0x0000000533667c24 */ /* 0x000fe2000f8e02ff */
[----:B------:R-:W-:Y:S01]  /*4fe0*/  ISETP.NE.U32.AND P1, PT, R192, RZ, PT ;  /* 0x000000ffc000720c */ /* 0x000fe20003f25070 */
[----:B------:R-:W-:Y:S01]  /*4ff0*/  IMAD R17, R64, UR5, RZ ;  /* 0x0000000540117c24 */ /* 0x000fe2000f8e02ff */
[----:B------:R3:W-:Y:S01]  /*5000*/  STL [R1+0x160], R204 ;  /* 0x000160cc01007387 */ /* 0x0007e20000100800 */
[-C--:B------:R-:W-:Y:S01]  /*5010*/  LEA.HI.X.SX32 R83, R113, R5.reuse, 0x2, P0 ;  /* 0x0000000571537211 */ /* 0x080fe200000f16ff */
[----:B------:R-:W-:Y:S01]  /*5020*/  IMAD R229, R34, UR5, RZ ;  /* 0x0000000522e57c24 */ /* 0x000fe2000f8e02ff */
[CC--:B-1----:R-:W-:Y:S01]  /*5030*/  LEA R146, P3, R149.reuse, R66.reuse, 0x2 ;  /* 0x0000004295927211 */ /* 0x0c2fe200078610ff */
[----:B------:R-:W-:Y:S01]  /*5040*/  STL [R1+0x15c], R149 ;  /* 0x00015c9501007387 */ /* 0x000fe20000100800 */
[----:B------:R-:W-:Y:S01]  /*5050*/  LEA R50, P0, R110, R66, 0x2 ;  /* 0x000000426e327211 */ /* 0x000fe200078010ff */
[----:B------:R-:W-:Y:S01]  /*5060*/  IMAD R133, R46, UR5, RZ ;  /* 0x000000052e857c24 */ /* 0x000fe2000f8e02ff */
[-C--:B--2---:R-:W-:Y:S01]  /*5070*/  LEA.HI.X.SX32 R119, R148, R5.reuse, 0x2, P2 ;  /* 0x0000000594777211 */ /* 0x084fe200010f16ff */
[----:B------:R1:W-:Y:S01]  /*5080*/  STL [R1+0x158], R148 ;  /* 0x0001589401007387 */ /* 0x0003e20000100800 */
[----:B------:R-:W-:Y:S01]  /*5090*/  LEA.HI.X.SX32 R147, R149, R5, 0x2, P3 ;  /* 0x0000000595937211 */ /* 0x000fe200018f16ff */
[----:B------:R-:W-:Y:S01]  /*50a0*/  IMAD R130, R47, UR5, RZ ;  /* 0x000000052f827c24 */ /* 0x000fe2000f8e02ff */
[-C--:B---3--:R-:W-:Y:S01]  /*50b0*/  LEA R204, P2, R38, R182.reuse, 0x2 ;  /* 0x000000b626cc7211 */ /* 0x088fe200078410ff */
[----:B------:R2:W-:Y:S01]  /*50c0*/  STL [R1+0x150], R113 ;  /* 0x0001507101007387 */ /* 0x0005e20000100800 */
[----:B------:R-:W-:Y:S01]  /*50d0*/  LEA R214, P3, R18, R182, 0x2 ;  /* 0x000000b612d67211 */ /* 0x000fe200078610ff */
[----:B------:R-:W-:Y:S01]  /*50e0*/  IMAD R137, R54, UR5, RZ ;  /* 0x0000000536897c24 */ /* 0x000fe2000f8e02ff */
[-C--:B------:R-:W-:Y:S01]  /*50f0*/  LEA.HI.X.SX32 R205, R38, R27.reuse, 0x2, P2 ;  /* 0x0000001b26cd7211 */ /* 0x080fe200010f16ff */
[----:B------:R-:W-:Y:S01]  /*5100*/  STL [R1+0x14c], R110 ;  /* 0x00014c6e01007387 */ /* 0x000fe20000100800 */
[-C--:B------:R-:W-:Y:S01]  /*5110*/  LEA R112, P2, R142, R66.reuse, 0x2 ;  /* 0x000000428e707211 */ /* 0x080fe200078410ff */
[----:B------:R-:W-:Y:S01]  /*5120*/  IMAD R132, R48, UR5, RZ ;  /* 0x0000000530847c24 */ /* 0x000fe2000f8e02ff */
[----:B------:R-:W-:Y:S01]  /*5130*/  LEA.HI.X.SX32 R215, R18, R27, 0x2, P3 ;  /* 0x0000001b12d77211 */ /* 0x000fe200018f16ff */
[----:B------:R-:W-:Y:S01]  /*5140*/  STL [R1+0x148], R143 ;  /* 0x0001488f01007387 */ /* 0x000fe20000100800 */
[-C--:B------:R-:W-:Y:S01]  /*5150*/  LEA.HI.X.SX32 R51, R110, R5.reuse, 0x2, P0 ;  /* 0x000000056e337211 */ /* 0x080fe200000f16ff */
[----:B------:R-:W-:Y:S01]  /*5160*/  IMAD R108, R55, UR5, RZ ;  /* 0x00000005376c7c24 */ /* 0x000fe2000f8e02ff */
[-C--:B-1----:R-:W-:Y:S01]  /*5170*/  LEA R148, P3, R143, R66.reuse, 0x2 ;  /* 0x000000428f947211 */ /* 0x082fe200078610ff */
[----:B------:R1:W-:Y:S01]  /*5180*/  STL [R1+0x144], R142 ;  /* 0x0001448e01007387 */ /* 0x0003e20000100800 */
[-C--:B------:R-:W-:Y:S01]  /*5190*/  LEA R80, P0, R111, R66.reuse, 0x2 ;  /* 0x000000426f507211 */ /* 0x080fe200078010ff */
[----:B------:R-:W-:Y:S01]  /*51a0*/  IMAD R103, R49, UR5, RZ ;  /* 0x0000000531677c24 */ /* 0x000fe2000f8e02ff */
[-C--:B--2---:R-:W-:Y:S01]  /*51b0*/  LEA.HI.X.SX32 R113, R142, R5.reuse, 0x2, P2 ;  /* 0x000000058e717211 */ /* 0x084fe200010f16ff */
[----:B------:R2:W-:Y:S01]  /*51c0*/  STL [R1+0x140], R111 ;  /* 0x0001406f01007387 */ /* 0x0005e20000100800 */
[-C--:B------:R-:W-:Y:S01]  /*51d0*/  LEA.HI.X.SX32 R149, R143, R5.reuse, 0x2, P3 ;  /* 0x000000058f957211 */ /* 0x080fe200018f16ff */
[----:B------:R-:W-:Y:S01]  /*51e0*/  IMAD R231, R42, UR5, RZ ;  /* 0x000000052ae77c24 */ /* 0x000fe2000f8e02ff */
[-C--:B------:R-:W-:Y:S01]  /*51f0*/  LEA.HI.X.SX32 R81, R111, R5.reuse, 0x2, P0 ;  /* 0x000000056f517211 */ /* 0x080fe200000f16ff */
[----:B------:R-:W-:Y:S01]  /*5200*/  STL [R1+0x13c], R17 ;  /* 0x00013c1101007387 */ /* 0x000fe20000100800 */
[-C--:B------:R-:W-:Y:S01]  /*5210*/  LEA R34, P3, R17, R66.reuse, 0x2 ;  /* 0x0000004211227211 */ /* 0x080fe200078610ff */
[----:B------:R-:W-:Y:S01]  /*5220*/  IMAD R131, R40, UR5, RZ ;  /* 0x0000000528837c24 */ /* 0x000fe2000f8e02ff */
[CC--:B-1----:R-:W-:Y:S01]  /*5230*/  LEA R142, P2, R141.reuse, R66.reuse, 0x2 ;  /* 0x000000428d8e7211 */ /* 0x0c2fe200078410ff */
[----:B------:R-:W-:Y:S01]  /*5240*/  STL [R1+0x138], R141 ;  /* 0x0001388d01007387 */ /* 0x000fe20000100800 */
[-C--:B------:R-:W-:Y:S01]  /*5250*/  LEA R110, P0, R140, R66.reuse, 0x2 ;  /* 0x000000428c6e7211 */ /* 0x080fe200078010ff */
[----:B------:R-:W-:Y:S01]  /*5260*/  IMAD R228, R32, UR5, RZ ;  /* 0x0000000520e47c24 */ /* 0x000fe2000f8e02ff */
[-C--:B------:R-:W-:Y:S01]  /*5270*/  LEA.HI.X.SX32 R143, R141, R5.reuse, 0x2, P2 ;  /* 0x000000058d8f7211 */ /* 0x080fe200010f16ff */
[----:B------:R1:W-:Y:S01]  /*5280*/  STL [R1+0x134], R140 ;  /* 0x0001348c01007387 */ /* 0x0003e20000100800 */
[-C--:B------:R-:W-:Y:S01]  /*5290*/  LEA R46, P2, R124, R66.reuse, 0x2 ;  /* 0x000000427c2e7211 */ /* 0x080fe200078410ff */
[----:B------:R-:W-:Y:S01]  /*52a0*/  IMAD R230, R36, UR5, RZ ;  /* 0x0000000524e67c24 */ /* 0x000fe2000f8e02ff */
[-C--:B------:R-:W-:Y:S01]  /*52b0*/  LEA.HI.X.SX32 R35, R17, R5.reuse, 0x2, P3 ;  /* 0x0000000511237211 */ /* 0x080fe200018f16ff */
[----:B------:R-:W-:Y:S01]  /*52c0*/  STL [R1+0x130], R7 ;  /* 0x0001300701007387 */ /* 0x000fe20000100800 */
[-C--:B--2---:R-:W-:Y:S01]  /*52d0*/  LEA.HI.X.SX32 R111, R140, R5.reuse, 0x2, P0 ;  /* 0x000000058c6f7211 */ /* 0x084fe200000f16ff */
[----:B------:R-:W-:Y:S01]  /*52e0*/  IMAD R219, R20, UR5, RZ ;  /* 0x0000000514db7c24 */ /* 0x000fe2000f8e02ff */
[-C--:B------:R-:W-:Y:S01]  /*52f0*/  LEA R64, P3, R7, R66.reuse, 0x2 ;  /* 0x0000004207407211 */ /* 0x080fe200078610ff */
[----:B------:R-:W-:Y:S01]  /*5300*/  STL [R1+0x12c], R124 ;  /* 0x00012c7c01007387 */ /* 0x000fe20000100800 */
[----:B------:R-:W-:Y:S01]  /*5310*/  LEA.HI.X.SX32 R47, R124, R5, 0x2, P2 ;  /* 0x000000057c2f7211 */ /* 0x000fe200010f16ff */
[----:B------:R-:W-:Y:S01]  /*5320*/  IMAD R38, R16, 0x2, R38 ;  /* 0x0000000210267824 */ /* 0x000fe200078e0226 */
[-C--:B-1----:R-:W-:Y:S01]  /*5330*/  LEA R140, P0, R106, R66.reuse, 0x2 ;  /* 0x000000426a8c7211 */ /* 0x082fe200078010ff */
[----:B------:R1:W-:Y:S01]  /*5340*/  STL [R1+0x128], R106 ;  /* 0x0001286a01007387 */ /* 0x0003e20000100800 */
[----:B------:R-:W-:-:S02]  /*5350*/  LEA R76, P2, R107, R66, 0x2 ;  /* 0x000000426b4c7211 */ /* 0x000fc400078410ff */
[-C--:B------:R-:W-:Y:S01]  /*5360*/  LEA.HI.X.SX32 R65, R7, R5.reuse, 0x2, P3 ;  /* 0x0000000507417211 */ /* 0x080fe200018f16ff */
[----:B------:R-:W-:Y:S01]  /*5370*/  STL [R1+0x124], R125 ;  /* 0x0001247d01007387 */ /* 0x000fe20000100800 */
[-C--:B------:R-:W-:Y:S02]  /*5380*/  LEA.HI.X.SX32 R141, R106, R5.reuse, 0x2, P0 ;  /* 0x000000056a8d7211 */ /* 0x080fe400000f16ff */
[-C--:B------:R-:W-:Y:S01]  /*5390*/  LEA R94, P3, R125, R66.reuse, 0x2 ;  /* 0x000000427d5e7211 */ /* 0x080fe200078610ff */
[----:B------:R2:W-:Y:S01]  /*53a0*/  STL [R1+0x120], R107 ;  /* 0x0001206b01007387 */ /* 0x0005e20000100800 */
[-C--:B------:R-:W-:Y:S02]  /*53b0*/  LEA R48, P0, R136, R66.reuse, 0x2 ;  /* 0x0000004288307211 */ /* 0x080fe400078010ff */
[----:B------:R-:W-:Y:S01]  /*53c0*/  LEA.HI.X.SX32 R77, R107, R5, 0x2, P2 ;  /* 0x000000056b4d7211 */ /* 0x000fe200010f16ff */
[----:B------:R3:W-:Y:S01]  /*53d0*/  STL [R1+0x11c], R136 ;  /* 0x00011c8801007387 */ /* 0x0007e20000100800 */
[----:B-1----:R-:W-:-:S02]  /*53e0*/  LEA R106, P2, R137, R66, 0x2 ;  /* 0x00000042896a7211 */ /* 0x002fc400078410ff */
[-C--:B------:R-:W-:Y:S01]  /*53f0*/  LEA.HI.X.SX32 R95, R125, R5.reuse, 0x2, P3 ;  /* 0x000000057d5f7211 */ /* 0x080fe200018f16ff */
[----:B------:R1:W-:Y:S01]  /*5400*/  STL [R1+0x118], R108 ;  /* 0x0001186c01007387 */ /* 0x0003e20000100800 */
[-C--:B------:R-:W-:Y:S02]  /*5410*/  LEA.HI.X.SX32 R49, R136, R5.reuse, 0x2, P0 ;  /* 0x0000000588317211 */ /* 0x080fe400000f16ff */
[-C--:B------:R-:W-:Y:S01]  /*5420*/  LEA R124, P3, R108, R66.reuse, 0x2 ;  /* 0x000000426c7c7211 */ /* 0x080fe200078610ff */
[----:B------:R4:W-:Y:S01]  /*5430*/  STL [R1+0x114], R137 ;  /* 0x0001148901007387 */ /* 0x0009e20000100800 */
[-C--:B------:R-:W-:Y:S02]  /*5440*/  LEA R78, P0, R109, R66.reuse, 0x2 ;  /* 0x000000426d4e7211 */ /* 0x080fe400078010ff */
[----:B--2---:R-:W-:Y:S01]  /*5450*/  LEA.HI.X.SX32 R107, R137, R5, 0x2, P2 ;  /* 0x00000005896b7211 */ /* 0x004fe200010f16ff */
[----:B------:R2:W-:Y:S01]  /*5460*/  STL [R1+0x110], R109 ;  /* 0x0001106d01007387 */ /* 0x0005e20000100800 */
[----:B---3--:R-:W-:-:S02]  /*5470*/  LEA R136, P2, R102, R66, 0x2 ;  /* 0x0000004266887211 */ /* 0x008fc400078410ff */
[-C--:B------:R-:W-:Y:S01]  /*5480*/  LEA.HI.X.SX32 R125, R108, R5.reuse, 0x2, P3 ;  /* 0x000000056c7d7211 */ /* 0x080fe200018f16ff */
[----:B------:R3:W-:Y:S01]  /*5490*/  STL [R1+0x10c], R138 ;  /* 0x00010c8a01007387 */ /* 0x0007e20000100800 */
[-C--:B------:R-:W-:Y:S02]  /*54a0*/  LEA.HI.X.SX32 R79, R109, R5.reuse, 0x2, P0 ;  /* 0x000000056d4f7211 */ /* 0x080fe400000f16ff */
[-C--:B------:R-:W-:Y:S01]  /*54b0*/  LEA R42, P3, R138, R66.reuse, 0x2 ;  /* 0x000000428a2a7211 */ /* 0x080fe200078610ff */
[----:B------:R-:W-:Y:S01]  /*54c0*/  STL [R1+0x108], R102 ;  /* 0x0001086601007387 */ /* 0x000fe20000100800 */
[-C--:B-1----:R-:W-:Y:S02]  /*54d0*/  LEA R108, P0, R139, R66.reuse, 0x2 ;  /* 0x000000428b6c7211 */ /* 0x082fe400078010ff */
[----:B----4-:R-:W-:Y:S01]  /*54e0*/  LEA.HI.X.SX32 R137, R102, R5, 0x2, P2 ;  /* 0x0000000566897211 */ /* 0x010fe200010f16ff */
[----:B------:R1:W-:Y:S01]  /*54f0*/  STL [R1+0x104], R139 ;  /* 0x0001048b01007387 */ /* 0x0003e20000100800 */
[----:B------:R-:W-:-:S02]  /*5500*/  LEA R40, P2, R132, R66, 0x2 ;  /* 0x0000004284287211 */ /* 0x000fc400078410ff */
[-C--:B------:R-:W-:Y:S01]  /*5510*/  LEA.HI.X.SX32 R43, R138, R5.reuse, 0x2, P3 ;  /* 0x000000058a2b7211 */ /* 0x080fe200018f16ff */
[----:B------:R-:W-:Y:S01]  /*5520*/  STL [R1+0x100], R103 ;  /* 0x0001006701007387 */ /* 0x000fe20000100800 */
[-C--:B--2---:R-:W-:Y:S02]  /*5530*/  LEA.HI.X.SX32 R109, R139, R5.reuse, 0x2, P0 ;  /* 0x000000058b6d7211 */ /* 0x084fe400000f16ff */
[-C--:B---3--:R-:W-:Y:S01]  /*5540*/  LEA R138, P0, R130, R66.reuse, 0x2 ;  /* 0x00000042828a7211 */ /* 0x088fe200078010ff */
[----:B------:R-:W-:Y:S01]  /*5550*/  STL [R1+0xfc], R132 ;  /* 0x0000fc8401007387 */ /* 0x000fe20000100800 */
[-C--:B------:R-:W-:Y:S02]  /*5560*/  LEA.HI.X.SX32 R41, R132, R5.reuse, 0x2, P2 ;  /* 0x0000000584297211 */ /* 0x080fe400010f16ff */
[----:B------:R-:W-:Y:S01]  /*5570*/  LEA R70, P2, R233, R66, 0x2 ;  /* 0x00000042e9467211 */ /* 0x000fe200078410ff */
[----:B------:R2:W-:Y:S01]  /*5580*/  STL [R1+0xf8], R130 ;  /* 0x0000f88201007387 */ /* 0x0005e20000100800 */
[----:B-1----:R-:W-:-:S02]  /*5590*/  LEA.HI.X.SX32 R139, R130, R5, 0x2, P0 ;  /* 0x00000005828b7211 */ /* 0x002fc400000f16ff */
[CC--:B------:R-:W-:Y:S01]  /*55a0*/  LEA R32, P0, R232.reuse, R66.reuse, 0x2 ;  /* 0x00000042e8207211 */ /* 0x0c0fe200078010ff */
[----:B------:R-:W-:Y:S01]  /*55b0*/  STL [R1+0x70], R133 ;  /* 0x0000708501007387 */ /* 0x000fe20000100800 */
[-C--:B------:R-:W-:Y:S02]  /*55c0*/  LEA.HI.X.SX32 R71, R233, R5.reuse, 0x2, P2 ;  /* 0x00000005e9477211 */ /* 0x080fe400010f16ff */
[-C--:B------:R-:W-:Y:S01]  /*55d0*/  LEA R100, P2, R131, R66.reuse, 0x2 ;  /* 0x0000004283647211 */ /* 0x080fe200078410ff */
[----:B------:R-:W-:Y:S01]  /*55e0*/  STL [R1+0x6c], R233 ;  /* 0x00006ce901007387 */ /* 0x000fe20000100800 */
[-C--:B------:R-:W-:Y:S02]  /*55f0*/  LEA R72, P3, R103, R66.reuse, 0x2 ;  /* 0x0000004267487211 */ /* 0x080fe400078610ff */
[----:B------:R-:W-:Y:S01]  /*5600*/  LEA.HI.X.SX32 R33, R232, R5, 0x2, P0 ;  /* 0x00000005e8217211 */ /* 0x000fe200000f16ff */
[----:B------:R-:W-:Y:S01]  /*5610*/  STL [R1+0x68], R232 ;  /* 0x000068e801007387 */ /* 0x000fe20000100800 */
[----:B------:R-:W-:-:S02]  /*5620*/  LEA R54, P0, R230, R66, 0x2 ;  /* 0x00000042e6367211 */ /* 0x000fc400078010ff */
[-C--:B------:R-:W-:Y:S01]  /*5630*/  LEA.HI.X.SX32 R101, R131, R5.reuse, 0x2, P2 ;  /* 0x0000000583657211 */ /* 0x080fe200010f16ff */
[----:B------:R-:W-:Y:S01]  /*5640*/  STL [R1+0x64], R231 ;  /* 0x000064e701007387 */ /* 0x000fe20000100800 */
[-C--:B------:R-:W-:Y:S02]  /*5650*/  LEA.HI.X.SX32 R73, R103, R5.reuse, 0x2, P3 ;  /* 0x0000000567497211 */ /* 0x080fe400018f16ff */
[-C--:B--2---:R-:W-:Y:S01]  /*5660*/  LEA R130, P2, R228, R66.reuse, 0x2 ;  /* 0x00000042e4827211 */ /* 0x084fe200078410ff */
[----:B------:R1:W-:Y:S01]  /*5670*/  STL [R1+0x60], R131 ;  /* 0x0000608301007387 */ /* 0x0003e20000100800 */
[-C--:B------:R-:W-:Y:S02]  /*5680*/  LEA R102, P3, R133, R66.reuse, 0x2 ;  /* 0x0000004285667211 */ /* 0x080fe400078610ff */
[----:B------:R-:W-:Y:S01]  /*5690*/  LEA.HI.X.SX32 R55, R230, R5, 0x2, P0 ;  /* 0x00000005e6377211 */ /* 0x000fe200000f16ff */
[----:B------:R2:W-:Y:S01]  /*56a0*/  STL [R1+0x5c], R230 ;  /* 0x00005ce601007387 */ /* 0x0005e20000100800 */
[----:B------:R-:W-:-:S02]  /*56b0*/  LEA R84, P0, R221, R66, 0x2 ;  /* 0x00000042dd547211 */ /* 0x000fc400078010ff */
[-C--:B------:R-:W-:Y:S01]  /*56c0*/  LEA.HI.X.SX32 R103, R133, R5.reuse, 0x2, P3 ;  /* 0x0000000585677211 */ /* 0x080fe200018f16ff */
[----:B------:R3:W-:Y:S01]  /*56d0*/  STL [R1+0x58], R229 ;  /* 0x000058e501007387 */ /* 0x0007e20000100800 */
[----:B------:R-:W-:Y:S02]  /*56e0*/  LEA R132, P3, R231, R66, 0x2 ;  /* 0x00000042e7847211 */ /* 0x000fe400078610ff */
[-C--:B-1----:R-:W-:Y:S01]  /*56f0*/  LEA.HI.X.SX32 R131, R228, R5.reuse, 0x2, P2 ;  /* 0x00000005e4837211 */ /* 0x082fe200010f16ff */
[----:B------:R-:W-:Y:S01]  /*5700*/  STL [R1+0x54], R228 ;  /* 0x000054e401007387 */ /* 0x000fe20000100800 */
[----:B------:R-:W-:Y:S02]  /*5710*/  ISETP.GE.AND P2, PT, R0, UR4, PT ;  /* 0x0000000400007c0c */ /* 0x000fe4000bf46270 */
[----:B------:R-:W-:Y:S01]  /*5720*/  LEA.HI.X.SX32 R85, R221, R5, 0x2, P0 ;  /* 0x00000005dd557211 */ /* 0x000fe200000f16ff */
[----:B------:R-:W-:Y:S01]  /*5730*/  STL [R1+0x50], R221 ;  /* 0x000050dd01007387 */ /* 0x000fe20000100800 */
[----:B------:R-:W-:-:S02]  /*5740*/  ISETP.GE.AND P0, PT, R220, UR4, PT ;  /* 0x00000004dc007c0c */ /* 0x000fc4000bf06270 */
[----:B------:R-:W-:Y:S01]  /*5750*/  SEL R232, RZ, 0x4, P2 ;  /* 0x00000004ffe87807 */ /* 0x000fe20001000000 */
[----:B------:R-:W-:Y:S01]  /*5760*/  STL [R1+0x4c], R219 ;  /* 0x00004cdb01007387 */ /* 0x000fe20000100800 */
[----:B------:R-:W-:Y:S02]  /*5770*/  LEA.HI.X.SX32 R133, R231, R5, 0x2, P3 ;  /* 0x00000005e7857211 */ /* 0x000fe400018f16ff */
[----:B------:R-:W-:Y:S02]  /*5780*/  ISETP.GE.AND P2, PT, R217, UR4, PT ;  /* 0x00000004d9007c0c */ /* 0x000fe4000bf46270 */
[----:B------:R-:W-:Y:S02]  /*5790*/  LEA R36, P3, R229, R66, 0x2 ;  /* 0x00000042e5247211 */ /* 0x000fe400078610ff */
[----:B------:R-:W-:Y:S02]  /*57a0*/  SEL R233, RZ, 0x4, P0 ;  /* 0x00000004ffe97807 */ /* 0x000fe40000000000 */
[----:B------:R-:W-:-:S02]  /*57b0*/  ISETP.GE.AND P0, PT, R216, UR4, PT ;  /* 0x00000004d8007c0c */ /* 0x000fc4000bf06270 */
[----:B--2---:R-:W-:Y:S02]  /*57c0*/  SEL R230, RZ, 0x4, P2 ;  /* 0x00000004ffe67807 */ /* 0x004fe40001000000 */
[----:B------:R-:W-:Y:S02]  /*57d0*/  LEA.HI.X.SX32 R37, R229, R5, 0x2, P3 ;  /* 0x00000005e5257211 */ /* 0x000fe400018f16ff */
[----:B------:R-:W-:Y:S02]  /*57e0*/  ISETP.GE.AND P2, PT, R210, UR4, PT ;  /* 0x00000004d2007c0c */ /* 0x000fe4000bf46270 */
[----:B---3--:R-:W-:Y:S02]  /*57f0*/  SEL R229, RZ, 0x4, P0 ;  /* 0x00000004ffe57807 */ /* 0x008fe40000000000 */
[----:B------:R-:W-:Y:S02]  /*5800*/  ISETP.GE.AND P0, PT, R203, UR4, PT ;  /* 0x00000004cb007c0c */ /* 0x000fe4000bf06270 */
[----:B------:R-:W-:-:S02]  /*5810*/  SEL R203, RZ, 0x4, P2 ;  /* 0x00000004ffcb7807 */ /* 0x000fc40001000000 */
[----:B------:R-:W-:Y:S02]  /*5820*/  ISETP.GE.AND P2, PT, R202, UR4, PT ;  /* 0x00000004ca007c0c */ /* 0x000fe4000bf46270 */
[----:B------:R-:W-:Y:S02]  /*5830*/  SEL R202, RZ, 0x4, P0 ;  /* 0x00000004ffca7807 */ /* 0x000fe40000000000 */
[----:B------:R-:W-:Y:S02]  /*5840*/  ISETP.GE.AND P0, PT, R201, UR4, PT ;  /* 0x00000004c9007c0c */ /* 0x000fe4000bf06270 */
[----:B------:R-:W-:Y:S02]  /*5850*/  SEL R201, RZ, 0x4, P2 ;  /* 0x00000004ffc97807 */ /* 0x000fe40001000000 */
        /* <DEDUP_REMOVED lines=39> */
[C---:B------:R-:W-:Y:S02]  /*5ad0*/  LEA R66, P3, R219.reuse, R66, 0x2 ;  /* 0x00000042db427211 */ /* 0x040fe400078610ff */
[----:B------:R-:W-:Y:S02]  /*5ae0*/  SEL R39, RZ, 0x4, P0 ;  /* 0x00000004ff277807 */ /* 0x000fe40000000000 */
[----:B------:R-:W-:Y:S02]  /*5af0*/  ISETP.GE.AND P0, PT, R2, UR4, PT ;  /* 0x0000000402007c0c */ /* 0x000fe4000bf06270 */
[----:B------:R-:W-:Y:S02]  /*5b00*/  LEA.HI.X.SX32 R67, R219, R5, 0x2, P3 ;  /* 0x00000005db437211 */ /* 0x000fe400018f16ff */
[----:B------:R-:W-:-:S02]  /*5b10*/  SEL R5, RZ, 0x4, P0 ;  /* 0x00000004ff057807 */ /* 0x000fc40000000000 */
[----:B------:R-:W-:Y:S02]  /*5b20*/  ISETP.GT.AND P0, PT, R8, 0x7f, PT ;  /* 0x0000007f0800780c */ /* 0x000fe40003f04270 */
[----:B------:R-:W-:Y:S02]  /*5b30*/  SEL R19, RZ, 0x4, P2 ;  /* 0x00000004ff137807 */ /* 0x000fe40001000000 */
[----:B------:R-:W-:Y:S02]  /*5b40*/  SEL R2, R203, RZ, P0 ;  /* 0x000000ffcb027207 */ /* 0x000fe40000000000 */
[----:B------:R-:W-:Y:S02]  /*5b50*/  SEL R15, R202, RZ, P0 ;  /* 0x000000ffca0f7207 */ /* 0x000fe40000000000 */
[----:B------:R-:W-:Y:S01]  /*5b60*/  SEL R7, R201, RZ, P0 ;  /* 0x000000ffc9077207 */ /* 0x000fe20000000000 */
[----:B------:R1:W-:Y:S01]  /*5b70*/  STL [R1], R2 ;  /* 0x0000000201007387 */ /* 0x0003e20000100800 */
[----:B------:R-:W-:-:S02]  /*5b80*/  ISETP.GE.AND P3, PT, R218, UR4, PT ;  /* 0x00000004da007c0c */ /* 0x000fc4000bf66270 */
[----:B------:R-:W-:Y:S01]  /*5b90*/  ISETP.GE.AND P2, PT, R156, UR4, PT ;  /* 0x000000049c007c0c */ /* 0x000fe2000bf46270 */
[----:B------:R2:W-:Y:S01]  /*5ba0*/  STL [R1+0x4], R15 ;  /* 0x0000040f01007387 */ /* 0x0005e20000100800 */
[----:B------:R-:W-:Y:S02]  /*5bb0*/  SEL R231, RZ, 0x4, P3 ;  /* 0x00000004ffe77807 */ /* 0x000fe40001800000 */
[----:B------:R-:W-:Y:S01]  /*5bc0*/  SEL R20, RZ, 0x4, P2 ;  /* 0x00000004ff147807 */ /* 0x000fe20001000000 */
[----:B------:R3:W-:Y:S01]  /*5bd0*/  STL [R1+0x8], R7 ;  /* 0x0000080701007387 */ /* 0x0007e20000100800 */
[----:B------:R-:W-:Y:S02]  /*5be0*/  ISETP.GE.AND P3, PT, R211, UR4, PT ;  /* 0x00000004d3007c0c */ /* 0x000fe4000bf66270 */
[----:B-1----:R-:W-:Y:S02]  /*5bf0*/  SEL R2, R200, RZ, P0 ;  /* 0x000000ffc8027207 */ /* 0x002fe40000000000 */
[----:B------:R-:W-:Y:S01]  /*5c00*/  ISETP.GE.AND P2, PT, R207, UR4, PT ;  /* 0x00000004cf007c0c */ /* 0x000fe2000bf46270 */
[----:B------:R-:W1:Y:S01]  /*5c10*/  S2UR UR4, SR_CgaCtaId ;  /* 0x00000000000479c3 */ /* 0x000e620000008800 */
[----:B--2---:R-:W-:Y:S01]  /*5c20*/  SEL R15, R199, RZ, P0 ;  /* 0x000000ffc70f7207 */ /* 0x004fe20000000000 */
[----:B------:R2:W-:Y:S01]  /*5c30*/  STL [R1+0xc], R2 ;  /* 0x00000c0201007387 */ /* 0x0005e20000100800 */
[----:B------:R-:W-:-:S02]  /*5c40*/  SEL R228, RZ, 0x4, P3 ;  /* 0x00000004ffe47807 */ /* 0x000fc40001800000 */
[----:B---3--:R-:W-:Y:S01]  /*5c50*/  SEL R7, R198, RZ, P0 ;  /* 0x000000ffc6077207 */ /* 0x008fe20000000000 */
[----:B------:R3:W-:Y:S01]  /*5c60*/  STL [R1+0x10], R15 ;  /* 0x0000100f01007387 */ /* 0x0007e20000100800 */
[----:B------:R-:W-:Y:S02]  /*5c70*/  SEL R21, RZ, 0x4, P2 ;  /* 0x00000004ff157807 */ /* 0x000fe40001000000 */
[----:B------:R-:W-:Y:S01]  /*5c80*/  SEL R232, R232, RZ, P0 ;  /* 0x000000ffe8e87207 */ /* 0x000fe20000000000 */
[----:B------:R4:W-:Y:S01]  /*5c90*/  STL [R1+0x14], R7 ;  /* 0x0000140701007387 */ /* 0x0009e20000100800 */
[----:B------:R-:W-:Y:S02]  /*5ca0*/  SEL R233, R233, RZ, P0 ;  /* 0x000000ffe9e97207 */ /* 0x000fe40000000000 */
[----:B--2---:R-:W-:Y:S02]  /*5cb0*/  SEL R2, R195, RZ, P0 ;  /* 0x000000ffc3027207 */ /* 0x004fe40000000000 */
[----:B------:R-:W-:-:S02]  /*5cc0*/  SEL R231, R231, RZ, P0 ;  /* 0x000000ffe7e77207 */ /* 0x000fc40000000000 */
[----:B---3--:R-:W-:Y:S01]  /*5cd0*/  SEL R15, R194, RZ, P0 ;  /* 0x000000ffc20f7207 */ /* 0x008fe20000000000 */
[----:B------:R2:W-:Y:S01]  /*5ce0*/  STL [R1+0x18], R2 ;  /* 0x0000180201007387 */ /* 0x0005e20000100800 */
[----:B------:R-:W-:Y:S02]  /*5cf0*/  SEL R230, R230, RZ, P0 ;  /* 0x000000ffe6e67207 */ /* 0x000fe40000000000 */
[----:B----4-:R-:W-:Y:S01]  /*5d00*/  SEL R7, R193, RZ, P0 ;  /* 0x000000ffc1077207 */ /* 0x010fe20000000000 */
[----:B------:R3:W-:Y:S01]  /*5d10*/  STL [R1+0x1c], R15 ;  /* 0x00001c0f01007387 */ /* 0x0007e20000100800 */
[----:B------:R-:W-:Y:S01]  /*5d20*/  SEL R229, R229, RZ, P0 ;  /* 0x000000ffe5e57207 */ /* 0x000fe20000000000 */
[----:B-1----:R-:W-:Y:S01]  /*5d30*/  ULEA UR7, UR4, UR7, 0x18 ;  /* 0x0000000704077291 */ /* 0x002fe2000f8ec03f */
[----:B------:R-:W-:Y:S01]  /*5d40*/  SEL R228, R228, RZ, P0 ;  /* 0x000000ffe4e47207 */ /* 0x000fe20000000000 */
[----:B------:R1:W-:Y:S01]  /*5d50*/  STL [R1+0x20], R7 ;  /* 0x0000200701007387 */ /* 0x0003e20000100800 */
[----:B------:R-:W-:Y:S01]  /*5d60*/  SEL R17, R167, RZ, P0 ;  /* 0x000000ffa7117207 */ /* 0x000fe20000000000 */
[----:B------:R-:W-:Y:S01]  /*5d70*/  UIADD3 UR4, UR12, -0x80, URZ ;  /* 0xffffff800c047890 */ /* 0x000fe2000fffe03f */
[----:B--2---:R-:W-:-:S02]  /*5d80*/  SEL R2, R191, RZ, P0 ;  /* 0x000000ffbf027207 */ /* 0x004fc40000000000 */
[----:B------:R-:W-:Y:S02]  /*5d90*/  SEL R157, R165, RZ, P0 ;  /* 0x000000ffa59d7207 */ /* 0x000fe40000000000 */
[----:B---3--:R-:W-:Y:S01]  /*5da0*/  SEL R15, R190, RZ, P0 ;  /* 0x000000ffbe0f7207 */ /* 0x008fe20000000000 */
[----:B------:R2:W-:Y:S01]  /*5db0*/  STL [R1+0x24], R2 ;  /* 0x0000240201007387 */ /* 0x0005e20000100800 */
[----:B------:R-:W-:Y:S02]  /*5dc0*/  SEL R18, R18, RZ, P0 ;  /* 0x000000ff12127207 */ /* 0x000fe40000000000 */
[----:B-1----:R-:W-:Y:S01]  /*5dd0*/  SEL R7, R189, RZ, P0 ;  /* 0x000000ffbd077207 */ /* 0x002fe20000000000 */
[----:B------:R1:W-:Y:S01]  /*5de0*/  STL [R1+0x28], R15 ;  /* 0x0000280f01007387 */ /* 0x0003e20000100800 */
[----:B------:R-:W-:Y:S02]  /*5df0*/  SEL R156, R164, RZ, P0 ;  /* 0x000000ffa49c7207 */ /* 0x000fe40000000000 */
[----:B------:R-:W-:Y:S01]  /*5e00*/  SEL R19, R19, RZ, P0 ;  /* 0x000000ff13137207 */ /* 0x000fe20000000000 */
[----:B------:R3:W-:Y:S01]  /*5e10*/  STL [R1+0x2c], R7 ;  /* 0x00002c0701007387 */ /* 0x0007e20000100800 */
[----:B------:R-:W-:-:S02]  /*5e20*/  SEL R20, R20, RZ, P0 ;  /* 0x000000ff14147207 */ /* 0x000fc40000000000 */
[----:B--2---:R-:W-:Y:S02]  /*5e30*/  SEL R2, R188, RZ, P0 ;  /* 0x000000ffbc027207 */ /* 0x004fe40000000000 */
[----:B------:R-:W-:Y:S02]  /*5e40*/  SEL R5, R5, RZ, P0 ;  /* 0x000000ff05057207 */ /* 0x000fe40000000000 */
[----:B-1----:R-:W-:Y:S01]  /*5e50*/  SEL R15, R181, RZ, P0 ;  /* 0x000000ffb50f7207 */ /* 0x002fe20000000000 */
[----:B------:R1:W-:Y:S01]  /*5e60*/  STL [R1+0x30], R2 ;  /* 0x0000300201007387 */ /* 0x0003e20000100800 */
[----:B------:R-:W-:Y:S02]  /*5e70*/  SEL R21, R21, RZ, P0 ;  /* 0x000000ff15157207 */ /* 0x000fe40000000000 */
[----:B---3--:R-:W-:Y:S01]  /*5e80*/  SEL R7, R180, RZ, P0 ;  /* 0x000000ffb4077207 */ /* 0x008fe20000000000 */
[----:B------:R2:W-:Y:S01]  /*5e90*/  STL [R1+0x34], R15 ;  /* 0x0000340f01007387 */ /* 0x0005e20000100800 */
[----:B------:R-:W-:-:S02]  /*5ea0*/  LEA R192, P6, R224, R182, 0x2 ;  /* 0x000000b6e0c07211 */ /* 0x000fc400078c10ff */
[----:B------:R-:W-:Y:S01]  /*5eb0*/  ISETP.NE.U32.AND P3, PT, R178, RZ, PT ;  /* 0x000000ffb200720c */ /* 0x000fe20003f65070 */
[----:B------:R3:W-:Y:S01]  /*5ec0*/  STL [R1+0x38], R7 ;  /* 0x0000380701007387 */ /* 0x0007e20000100800 */
[----:B------:R-:W-:Y:S02]  /*5ed0*/  LEA.HI.X.SX32 R193, R224, R27, 0x2, P6 ;  /* 0x0000001be0c17211 */ /* 0x000fe400030f16ff */
[----:B-1----:R-:W-:Y:S02]  /*5ee0*/  SEL R2, R177, RZ, P0 ;  /* 0x000000ffb1027207 */ /* 0x002fe40000000000 */
[-C--:B------:R-:W-:Y:S02]  /*5ef0*/  LEA R178, P2, R208, R182.reuse, 0x2 ;  /* 0x000000b6d0b27211 */ /* 0x080fe400078410ff */
[----:B--2---:R-:W-:Y:S01]  /*5f00*/  SEL R15, R176, RZ, P0 ;  /* 0x000000ffb00f7207 */ /* 0x004fe20000000000 */
[----:B------:R1:W-:Y:S01]  /*5f10*/  STL [R1+0x3c], R2 ;  /* 0x00003c0201007387 */ /* 0x0003e20000100800 */
[----:B------:R-:W-:-:S02]  /*5f20*/  LEA R210, P6, R9, R182, 0x2 ;  /* 0x000000b609d27211 */ /* 0x000fc400078c10ff */
[----:B---3--:R-:W-:Y:S02]  /*5f30*/  SEL R7, R166, RZ, P0 ;  /* 0x000000ffa6077207 */ /* 0x008fe40000000000 */
[----:B------:R-:W-:Y:S02]  /*5f40*/  LEA.HI.X.SX32 R211, R9, R27, 0x2, P6 ;  /* 0x0000001b09d37211 */ /* 0x000fe400030f16ff */
[----:B------:R-:W-:Y:S02]  /*5f50*/  ISETP.NE.U32.AND P5, PT, R187, RZ, PT ;  /* 0x000000ffbb00720c */ /* 0x000fe40003fa5070 */
[----:B------:R-:W-:Y:S02]  /*5f60*/  LOP3.LUT R6, R6, 0xfffff7ff, RZ, 0xc0, !PT ;  /* 0xfffff7ff06067812 */ /* 0x000fe400078ec0ff */
[----:B-1----:R-:W-:Y:S02]  /*5f70*/  SEL R2, R39, RZ, P0 ;  /* 0x000000ff27027207 */ /* 0x002fe40000000000 */
[----:B------:R-:W-:-:S02]  /*5f80*/  LEA R202, P0, R38, R182, 0x2 ;  /* 0x000000b626ca7211 */ /* 0x000fc400078010ff */
[----:B------:R-:W-:Y:S02]  /*5f90*/  @P1 LOP3.LUT R6, R6, 0x800, RZ, 0xfc, !PT ;  /* 0x0000080006061812 */ /* 0x000fe400078efcff */
[----:B------:R-:W-:Y:S01]  /*5fa0*/  LEA.HI.X.SX32 R203, R38, R27, 0x2, P0 ;  /* 0x0000001b26cb7211 */ /* 0x000fe200000f16ff */
[----:B------:R-:W-:Y:S01]  /*5fb0*/  IMAD R38, R16, 0x2, R38 ;  /* 0x0000000210267824 */ /* 0x000fe200078e0226 */
[----:B------:R-:W-:Y:S02]  /*5fc0*/  ISETP.NE.U32.AND P4, PT, R186, RZ, PT ;  /* 0x000000ffba00720c */ /* 0x000fe40003f85070 */
[----:B------:R-:W-:Y:S02]  /*5fd0*/  LOP3.LUT R6, R6, 0xffffefff, RZ, 0xc0, !PT ;  /* 0xffffefff06067812 */ /* 0x000fe400078ec0ff */
[----:B------:R-:W-:Y:S02]  /*5fe0*/  LEA R190, P0, R38, R182, 0x2 ;  /* 0x000000b626be7211 */ /* 0x000fe400078010ff */
[----:B------:R-:W-:-:S02]  /*5ff0*/  @P5 LOP3.LUT R6, R6, 0x1000, RZ, 0xfc, !PT ;  /* 0x0000100006065812 */ /* 0x000fc400078efcff */
[-C--:B------:R-:W-:Y:S01]  /*6000*/  LEA.HI.X.SX32 R191, R38, R27.reuse, 0x2, P0 ;  /* 0x0000001b26bf7211 */ /* 0x080fe200000f16ff */
[----:B------:R-:W-:Y:S01]  /*6010*/  IMAD R38, R16, 0x2, R38 ;  /* 0x0000000210267824 */ /* 0x000fe200078e0226 */
[----:B------:R-:W-:Y:S02]  /*6020*/  LOP3.LUT R6, R6, 0xffffdfff, RZ, 0xc0, !PT ;  /* 0xffffdfff06067812 */ /* 0x000fe400078ec0ff */
[----:B------:R-:W-:Y:S02]  /*6030*/  ISETP.NE.U32.AND P5, PT, R251, RZ, PT ;  /* 0x000000fffb00720c */ /* 0x000fe40003fa5070 */
[----:B------:R-:W-:Y:S02]  /*6040*/  LEA R188, P0, R38, R182, 0x2 ;  /* 0x000000b626bc7211 */ /* 0x000fe400078010ff */
[----:B------:R-:W-:Y:S02]  /*6050*/  @P4 LOP3.LUT R6, R6, 0x2000, RZ, 0xfc, !PT ;  /* 0x0000200006064812 */ /* 0x000fe400078efcff */
[----:B------:R-:W-:Y:S01]  /*6060*/  LEA.HI.X.SX32 R189, R38, R27, 0x2, P0 ;  /* 0x0000001b26bd7211 */ /* 0x000fe200000f16ff */
[----:B------:R-:W-:Y:S01]  /*6070*/  IMAD R38, R16, 0x2, R38 ;  /* 0x0000000210267824 */ /* 0x000fe200078e0226 */
[----:B------:R-:W-:-:S02]  /*6080*/  ISETP.NE.U32.AND P4, PT, R250, RZ, PT ;  /* 0x000000fffa00720c */ /* 0x000fc40003f85070 */
[----:B------:R-:W-:Y:S02]  /*6090*/  ISETP.NE.U32.AND P1, PT, R252, RZ, PT ;  /* 0x000000fffc00720c */ /* 0x000fe40003f25070 */
[C---:B------:R-:W-:Y:S02]  /*60a0*/  LEA R180, P0, R38.reuse, R182, 0x2 ;  /* 0x000000b626b47211 */ /* 0x040fe400078010ff */
[----:B------:R-:W-:Y:S02]  /*60b0*/  LOP3.LUT R250, R3, 0x10, RZ, 0x3c, !PT ;  /* 0x0000001003fa7812 */ /* 0x000fe400078e3cff */
[----:B------:R-:W-:Y:S01]  /*60c0*/  LEA.HI.X.SX32 R181, R38, R27, 0x2, P0 ;  /* 0x0000001b26b57211 */ /* 0x000fe200000f16ff */
[----:B------:R-:W-:Y:S01]  /*60d0*/  IMAD R38, R16, 0x2, R38 ;  /* 0x0000000210267824 */ /* 0x000fe200078e0226 */
[----:B------:R-:W-:-:S04]  /*60e0*/  LOP3.LUT R251, R0, 0x4, RZ, 0xfc, !PT ;  /* 0x0000000400fb7812 */ /* 0x000fc800078efcff */
[----:B------:R-:W-:-:S04]  /*60f0*/  LEA R176, P0, R38, R182, 0x2 ;  /* 0x000000b626b07211 */ /* 0x000fc800078010ff */
[----:B------:R-:W-:Y:S01]  /*6100*/  LEA.HI.X.SX32 R177, R38, R27, 0x2, P0 ;  /* 0x0000001b26b17211 */ /* 0x000fe200000f16ff */
[----:B------:R-:W-:-:S05]  /*6110*/  IMAD R38, R16, 0x2, R38 ;  /* 0x0000000210267824 */ /* 0x000fca00078e0226 */
        /* <DEDUP_REMOVED lines=10> */
[----:B------:R-:W-:Y:S02]  /*61c0*/  LEA.HI.X.SX32 R219, R38, R27, 0x2, P0 ;  /* 0x0000001b26db7211 */ /* 0x000fe400000f16ff */
[----:B------:R-:W-:-:S04]  /*61d0*/  LEA R38, P0, R206, R182, 0x2 ;  /* 0x000000b6ce267211 */ /* 0x000fc800078010ff */
[----:B------:R-:W-:Y:S02]  /*61e0*/  LEA.HI.X.SX32 R39, R206, R27, 0x2, P0 ;  /* 0x0000001bce277211 */ /* 0x000fe400000f16ff */
[----:B------:R-:W-:-:S04]  /*61f0*/  LEA R200, P0, R227, R182, 0x2 ;  /* 0x000000b6e3c87211 */ /* 0x000fc800078010ff */
[----:B------:R-:W-:Y:S02]  /*6200*/  LEA.HI.X.SX32 R201, R227, R27, 0x2, P0 ;  /* 0x0000001be3c97211 */ /* 0x000fe400000f16ff */
[----:B------:R-:W-:-:S04]  /*6210*/  LEA R216, P0, R226, R182, 0x2 ;  /* 0x000000b6e2d87211 */ /* 0x000fc800078010ff */
[----:B------:R-:W-:Y:S02]  /*6220*/  LEA.HI.X.SX32 R217, R226, R27, 0x2, P0 ;  /* 0x0000001be2d97211 */ /* 0x000fe400000f16ff */
[----:B------:R-:W-:-:S04]  /*6230*/  LEA R206, P0, R225, R182, 0x2 ;  /* 0x000000b6e1ce7211 */ /* 0x000fc800078010ff */
[-C--:B------:R-:W-:Y:S02]  /*6240*/  LEA.HI.X.SX32 R207, R225, R27.reuse, 0x2, P0 ;  /* 0x0000001be1cf7211 */ /* 0x080fe400000f16ff */
[----:B------:R-:W-:Y:S02]  /*6250*/  ISETP.NE.U32.AND P0, PT, R179, RZ, PT ;  /* 0x000000ffb300720c */ /* 0x000fe40003f05070 */
[-C--:B------:R-:W-:Y:S02]  /*6260*/  LEA.HI.X.SX32 R179, R208, R27.reuse, 0x2, P2 ;  /* 0x0000001bd0b37211 */ /* 0x080fe400010f16ff */
[C---:B------:R-:W-:Y:S02]  /*6270*/  LEA R208, P6, R10.reuse, R182, 0x2 ;  /* 0x000000b60ad07211 */ /* 0x040fe400078c10ff */
[----:B------:R-:W-:Y:S02]  /*6280*/  ISETP.NE.U32.AND P2, PT, R183, RZ, PT ;  /* 0x000000ffb700720c */ /* 0x000fe40003f45070 */
[----:B------:R-:W-:-:S02]  /*6290*/  LEA.HI.X.SX32 R209, R10, R27, 0x2, P6 ;  /* 0x0000001b0ad17211 */ /* 0x000fc400030f16ff */
[----:B------:R-:W-:-:S04]  /*62a0*/  LEA R198, P6, R11, R182, 0x2 ;  /* 0x000000b60bc67211 */ /* 0x000fc800078c10ff */
[----:B------:R-:W-:Y:S02]  /*62b0*/  LEA.HI.X.SX32 R199, R11, R27, 0x2, P6 ;  /* 0x0000001b0bc77211 */ /* 0x000fe400030f16ff */
[----:B------:R-:W-:-:S04]  /*62c0*/  LEA R194, P6, R12, R182, 0x2 ;  /* 0x000000b60cc27211 */ /* 0x000fc800078c10ff */
[----:B------:R-:W-:Y:S02]  /*62d0*/  LEA.HI.X.SX32 R195, R12, R27, 0x2, P6 ;  /* 0x0000001b0cc37211 */ /* 0x000fe400030f16ff */
[----:B------:R-:W-:-:S04]  /*62e0*/  LEA R186, P6, R13, R182, 0x2 ;  /* 0x000000b60dba7211 */ /* 0x000fc800078c10ff */
[----:B------:R-:W-:Y:S02]  /*62f0*/  LEA.HI.X.SX32 R187, R13, R27, 0x2, P6 ;  /* 0x0000001b0dbb7211 */ /* 0x000fe400030f16ff */
[----:B------:R-:W-:-:S04]  /*6300*/  LEA R182, P6, R14, R182, 0x2 ;  /* 0x000000b60eb67211 */ /* 0x000fc800078c10ff */
[----:B------:R-:W-:Y:S01]  /*6310*/  LEA.HI.X.SX32 R183, R14, R27, 0x2, P6 ;  /* 0x0000001b0eb77211 */ /* 0x000fe200030f16ff */
[----:B------:R-:W-:Y:S01]  /*6320*/  VIADD R27, R3, UR7 ;  /* 0x00000007031b7c36 */ /* 0x000fe20008000000 */
[----:B------:R-:W-:Y:S01]  /*6330*/  ISETP.NE.U32.AND P6, PT, R25, RZ, PT ;  /* 0x000000ff1900720c */ /* 0x000fe20003fc5070 */
[----:B------:R-:W-:Y:S01]  /*6340*/  VIADD R25, R250, UR7 ;  /* 0x00000007fa197c36 */ /* 0x000fe20008000000 */
[----:B------:R-:W-:-:S11]  /*6350*/  LOP3.LUT R250, R3, 0x20, RZ, 0x3c, !PT ;  /* 0x0000002003fa7812 */ /* 0x000fd600078e3cff */
[----:B------:R-:W-:Y:S01]  /*6360*/  @!PT LDS RZ, [RZ] ;  /* 0x00000000fffff984 */ /* 0x000fe20000000800 */
[----:B------:R-:W-:Y:S01]  /*6370*/  @!PT LDS RZ, [RZ] ;  /* 0x00000000fffff984 */ /* 0x000fe20000000800 */
[----:B------:R-:W-:Y:S01]  /*6380*/  @!PT LDS RZ, [RZ] ;  /* 0x00000000fffff984 */ /* 0x000fe20000000800 */
[----:B------:R1:W-:Y:S01]  /*6390*/  LDGSTS.E [R27+0x20000], desc[UR16][R38.64], P6 ;  /* 0x20000000261b7fae */ /* 0x0003e2000b121850 */
[----:B------:R-:W-:Y:S01]  /*63a0*/  ISETP.NE.U32.AND P6, PT, R29, RZ, PT ;  /* 0x000000ff1d00720c */ /* 0x000fe20003fc5070 */
[----:B------:R-:W-:Y:S01]  /*63b0*/  VIADD R29, R250, UR7 ;  /* 0x00000007fa1d7c36 */ /* 0x000fe20008000000 */
[----:B------:R-:W-:Y:S01]  /*63c0*/  LOP3.LUT R250, R0, 0x2, RZ, 0xfc, !PT ;  /* 0x0000000200fa7812 */ /* 0x000fe200078efcff */
[----:B------:R2:W-:Y:S01]  /*63d0*/  LDGSTS.E [R27+0x20008], desc[UR16][R200.64], P4 ;  /* 0x20008000c81b7fae */ /* 0x0005e2000a121850 */
[----:B------:R-:W-:Y:S02]  /*63e0*/  ISETP.NE.U32.AND P4, PT, R247, RZ, PT ;  /* 0x000000fff700720c */ /* 0x000fe40003f85070 */
[----:B------:R-:W-:Y:S01]  /*63f0*/  LOP3.LUT R247, R3, 0x30, RZ, 0x3c, !PT ;  /* 0x0000003003f77812 */ /* 0x000fe200078e3cff */
[----:B------:R3:W-:Y:S01]  /*6400*/  LDGSTS.E [R27+0x22000], desc[UR16][R212.64], P5 ;  /* 0x22000000d41b7fae */ /* 0x0007e2000a921850 */
[----:B------:R-:W-:-:S03]  /*6410*/  ISETP.NE.U32.AND P5, PT, R248, RZ, PT ;  /* 0x000000fff800720c */ /* 0x000fc60003fa5070 */
[----:B------:R4:W-:Y:S01]  /*6420*/  LDGSTS.E [R27+0x22008], desc[UR16][R168.64], P1 ;  /* 0x22008000a81b7fae */ /* 0x0009e20008921850 */
[----:B------:R-:W-:-:S03]  /*6430*/  ISETP.NE.U32.AND P1, PT, R249, RZ, PT ;  /* 0x000000fff900720c */ /* 0x000fc60003f25070 */
[----:B------:R4:W-:Y:S01]  /*6440*/  LDGSTS.E [R25+0x20000], desc[UR16][R216.64], P6 ;  /* 0x20000000d8197fae */ /* 0x0009e2000b121850 */
[----:B------:R-:W-:Y:S01]  /*6450*/  ISETP.NE.U32.AND P6, PT, R28, RZ, PT ;  /* 0x000000ff1c00720c */ /* 0x000fe20003fc5070 */
[----:B------:R-:W-:Y:S02]  /*6460*/  VIADD R28, R247, UR7 ;  /* 0x00000007f71c7c36 */ /* 0x000fe40008000000 */
        /* <DEDUP_REMOVED lines=38> */
[----:B------:R-:W4:Y:S04]  /*66d0*/  LDL.LU R248, [R1] ;  /* 0x0000000001f87983 */ /* 0x000f280000300800 */
[----:B------:R4:W-:Y:S01]  /*66e0*/  LDGSTS.E [R24+0x20000], desc[UR16][R186.64], P4 ;  /* 0x20000000ba187fae */ /* 0x0009e2000a121850 */
[----:B------:R-:W-:-:S03]  /*66f0*/  LOP3.LUT P4, RZ, R6, 0x2000, RZ, 0xc0, !PT ;  /* 0x0000200006ff7812 */ /* 0x000fc6000788c0ff */
[----:B------:R4:W-:Y:S01]  /*6700*/  LDGSTS.E [R24+0x20008], desc[UR16][R182.64], P5 ;  /* 0x20008000b6187fae */ /* 0x0009e2000a921850 */
[----:B------:R-:W-:-:S03]  /*6710*/  LOP3.LUT P5, RZ, R6, 0x1000, RZ, 0xc0, !PT ;  /* 0x0000100006ff7812 */ /* 0x000fc600078ac0ff */
[----:B------:R4:W-:Y:S01]  /*6720*/  LDGSTS.E [R24+0x22000], desc[UR16][R180.64], P1 ;  /* 0x22000000b4187fae */ /* 0x0009e20008921850 */
[----:B------:R-:W-:-:S03]  /*6730*/  LOP3.LUT P1, RZ, R6, 0x800, RZ, 0xc0, !PT ;  /* 0x0000080006ff7812 */ /* 0x000fc6000782c0ff */
[----:B------:R4:W-:Y:S01]  /*6740*/  LDGSTS.E [R24+0x22008], desc[UR16][R176.64], P6 ;  /* 0x22008000b0187fae */ /* 0x0009e2000b121850 */
[----:B------:R-:W-:-:S03]  /*6750*/  ISETP.NE.U32.AND P6, PT, R237, RZ, PT ;  /* 0x000000ffed00720c */ /* 0x000fc60003fc5070 */
[----:B------:R-:W4:Y:S04]  /*6760*/  LDL.LU R247, [R1+0x4] ;  /* 0x0000040001f77983 */ /* 0x000f280000300800 */
[----:B------:R-:W4:Y:S04]  /*6770*/  LDL.LU R252, [R1+0x8] ;  /* 0x0000080001fc7983 */ /* 0x000f280000300800 */
[----:B------:R4:W-:Y:S01]  /*6780*/  LDGSTS.E [R23+0x20000], desc[UR16][R172.64], P1 ;  /* 0x20000000ac177fae */ /* 0x0009e20008921850 */
[C---:B------:R-:W-:Y:S02]  /*6790*/  LOP3.LUT P1, RZ, R6.reuse, 0x400, RZ, 0xc0, !PT ;  /* 0x0000040006ff7812 */ /* 0x040fe4000782c0ff */
[----:B------:R-:W-:Y:S01]  /*67a0*/  LOP3.LUT R6, R6, 0xffffff7f, RZ, 0xc0, !PT ;  /* 0xffffff7f06067812 */ /* 0x000fe200078ec0ff */
[----:B------:R4:W-:Y:S01]  /*67b0*/  LDGSTS.E [R23+0x20008], desc[UR16][R170.64], P6 ;  /* 0x20008000aa177fae */ /* 0x0009e2000b121850 */
[----:B------:R-:W-:Y:S01]  /*67c0*/  ISETP.NE.U32.AND P6, PT, R22, RZ, PT ;  /* 0x000000ff1600720c */ /* 0x000fe20003fc5070 */
[----:B------:R-:W-:-:S02]  /*67d0*/  VIADD R22, R234, UR7 ;  /* 0x00000007ea167c36 */ /* 0x000fc40008000000 */
[----:B------:R4:W-:Y:S01]  /*67e0*/  LDGSTS.E [R23+0x22000], desc[UR16][R166.64], P5 ;  /* 0x22000000a6177fae */ /* 0x0009e2000a921850 */
[----:B------:R-:W-:Y:S02]  /*67f0*/  ISETP.NE.U32.AND P5, PT, R5, RZ, PT ;  /* 0x000000ff0500720c */ /* 0x000fe40003fa5070 */
[----:B------:R-:W-:Y:S01]  /*6800*/  LOP3.LUT R5, R4, 0x40, RZ, 0x3c, !PT ;  /* 0x0000004004057812 */ /* 0x000fe200078e3cff */
[----:B------:R4:W-:Y:S01]  /*6810*/  LDGSTS.E [R23+0x22008], desc[UR16][R164.64], P4 ;  /* 0x22008000a4177fae */ /* 0x0009e2000a121850 */
[----:B------:R-:W-:Y:S02]  /*6820*/  ISETP.GE.AND P4, PT, R250, UR4, PT ;  /* 0x00000004fa007c0c */ /* 0x000fe4000bf86270 */
[----:B------:R-:W-:-:S03]  /*6830*/  LOP3.LUT R250, R0, 0x20, RZ, 0xfc, !PT ;  /* 0x0000002000fa7812 */ /* 0x000fc600078efcff */
[----:B------:R4:W-:Y:S04]  /*6840*/  LDGSTS.E [R22+0x20000], desc[UR16][R162.64], P6 ;  /* 0x20000000a2167fae */ /* 0x0009e8000b121850 */
[----:B------:R4:W-:Y:S01]  /*6850*/  LDGSTS.E [R22+0x20008], desc[UR16][R222.64], P0 ;  /* 0x20008000de167fae */ /* 0x0009e20008121850 */
[----:B------:R-:W-:-:S03]  /*6860*/  ISETP.GE.AND P0, PT, R0, UR4, PT ;  /* 0x0000000400007c0c */ /* 0x000fc6000bf06270 */
[----:B------:R4:W-:Y:S01]  /*6870*/  LDGSTS.E [R22+0x22000], desc[UR16][R220.64], P3 ;  /* 0x22000000dc167fae */ /* 0x0009e20009921850 */
[----:B------:R-:W-:Y:S02]  /*6880*/  ISETP.NE.U32.AND P3, PT, R21, RZ, PT ;  /* 0x000000ff1500720c */ /* 0x000fe40003f65070 */
[----:B------:R-:W-:Y:S01]  /*6890*/  SEL R21, RZ, 0x4, P0 ;  /* 0x00000004ff157807 */ /* 0x000fe20000000000 */
[----:B------:R4:W-:Y:S01]  /*68a0*/  LDGSTS.E [R22+0x22008], desc[UR16][R218.64], P2 ;  /* 0x22008000da167fae */ /* 0x0009e20009121850 */
[----:B------:R-:W-:-:S03]  /*68b0*/  ISETP.GT.AND P0, PT, R8, 0xbf, PT ;  /* 0x000000bf0800780c */ /* 0x000fc60003f04270 */
[----:B------:R-:W0:Y:S01]  /*68c0*/  LDGDEPBAR ;  /* 0x00000000000079af */ /* 0x000e220000000000 */
[----:B------:R-:W-:-:S04]  /*68d0*/  SEL R21, R21, RZ, P0 ;  /* 0x000000ff15157207 */ /* 0x000fc80000000000 */
[----:B------:R-:W-:Y:S02]  /*68e0*/  ISETP.NE.U32.AND P2, PT, R21, RZ, PT ;  /* 0x000000ff1500720c */ /* 0x000fe40003f45070 */
[----:B------:R-:W-:Y:S02]  /*68f0*/  @P3 LOP3.LUT R6, R6, 0x80, RZ, 0xfc, !PT ;  /* 0x0000008006063812 */ /* 0x000fe400078efcff */
[----:B------:R-:W-:Y:S02]  /*6900*/  SEL R21, RZ, 0x4, P4 ;  /* 0x00000004ff157807 */ /* 0x000fe40002000000 */
[----:B------:R-:W-:Y:S02]  /*6910*/  ISETP.GE.AND P4, PT, R250, UR4, PT ;  /* 0x00000004fa007c0c */ /* 0x000fe4000bf86270 */
[----:B------:R-:W-:Y:S02]  /*6920*/  LOP3.LUT R250, R0, 0x22, RZ, 0xfc, !PT ;  /* 0x0000002200fa7812 */ /* 0x000fe400078efcff */
[----:B------:R-:W-:-:S02]  /*6930*/  LOP3.LUT R6, R6, 0xfffffeff, RZ, 0xc0, !PT ;  /* 0xfffffeff06067812 */ /* 0x000fc400078ec0ff */
[----:B------:R-:W-:Y:S02]  /*6940*/  SEL R234, RZ, 0x4, P4 ;  /* 0x00000004ffea7807 */ /* 0x000fe40002000000 */
[----:B------:R-:W-:Y:S02]  /*6950*/  ISETP.GE.AND P4, PT, R250, UR4, PT ;  /* 0x00000004fa007c0c */ /* 0x000fe4000bf86270 */
[----:B------:R-:W-:Y:S02]  /*6960*/  @P2 LOP3.LUT R6, R6, 0x100, RZ, 0xfc, !PT ;  /* 0x0000010006062812 */ /* 0x000fe400078efcff */
[----:B------:R-:W-:Y:S02]  /*6970*/  ISETP.NE.U32.AND P2, PT, R18, RZ, PT ;  /* 0x000000ff1200720c */ /* 0x000fe40003f45070 */
[----:B------:R-:W-:Y:S02]  /*6980*/  SEL R18, RZ, 0x4, P4 ;  /* 0x00000004ff127807 */ /* 0x000fe40002000000 */
[----:B------:R-:W-:-:S02]  /*6990*/  LOP3.LUT R250, R0, 0x6, RZ, 0xfc, !PT ;  /* 0x0000000600fa7812 */ /* 0x000fc400078efcff */
[----:B------:R-:W-:Y:S02]  /*69a0*/  ISETP.GE.AND P4, PT, R251, UR4, PT ;  /* 0x00000004fb007c0c */ /* 0x000fe4000bf86270 */
[----:B------:R-:W-:Y:S01]  /*69b0*/  ISETP.NE.U32.AND P3, PT, R19, RZ, PT ;  /* 0x000000ff1300720c */ /* 0x000fe20003f65070 */
[----:B------:R-:W4:Y:S01]  /*69c0*/  LDL.LU R251, [R1+0xc] ;  /* 0x00000c0001fb7983 */ /* 0x000f220000300800 */
[----:B------:R-:W-:Y:S02]  /*69d0*/  SEL R19, RZ, 0x4, P4 ;  /* 0x00000004ff137807 */ /* 0x000fe40002000000 */
[----:B------:R-:W-:Y:S02]  /*69e0*/  ISETP.GE.AND P4, PT, R250, UR4, PT ;  /* 0x00000004fa007c0c */ /* 0x000fe4000bf86270 */
[----:B------:R-:W4:Y:S01]  /*69f0*/  LDL.LU R250, [R1+0x10] ;  /* 0x0000100001fa7983 */ /* 0x000f220000300800 */
[----:B------:R-:W-:Y:S01]  /*6a00*/  SEL R236, R21, RZ, P0 ;  /* 0x000000ff15ec7207 */ /* 0x000fe20000000000 */
[----:B------:R-:W-:Y:S01]  /*6a10*/  VIADD R21, R4, UR7 ;  /* 0x0000000704157c36 */ /* 0x000fe20008000000 */
[----:B------:R-:W-:Y:S01]  /*6a20*/  SEL R235, RZ, 0x4, P4 ;  /* 0x00000004ffeb7807 */ /* 0x000fe20002000000 */
[----:B------:R-:W4:Y:S01]  /*6a30*/  LDL.LU R242, [R1+0x14] ;  /* 0x0000140001f27983 */ /* 0x000f220000300800 */
[----:B------:R-:W-:Y:S01]  /*6a40*/  ISETP.NE.U32.AND P4, PT, R20, RZ, PT ;  /* 0x000000ff1400720c */ /* 0x000fe20003f85070 */
[----:B------:R-:W-:Y:S01]  /*6a50*/  VIADD R20, R239, UR7 ;  /* 0x00000007ef147c36 */ /* 0x000fe20008000000 */
[----:B------:R-:W-:Y:S01]  /*6a60*/  SEL R238, R19, RZ, P0 ;  /* 0x000000ff13ee7207 */ /* 0x000fe20000000000 */
[----:B------:R-:W-:Y:S01]  /*6a70*/  LDGSTS.E [R21], desc[UR16][R30.64], P1 ;  /* 0x000000001e157fae */ /* 0x000fe20008921850 */
[----:B------:R-:W-:Y:S01]  /*6a80*/  VIADD R19, R5, UR7 ;  /* 0x0000000705137c36 */ /* 0x000fe20008000000 */
[----:B------:R-:W-:-:S02]  /*6a90*/  LOP3.LUT R5, R4, 0x60, RZ, 0x3c, !PT ;  /* 0x0000006004057812 */ /* 0x000fc400078e3cff */
[----:B------:R-:W-:Y:S01]  /*6aa0*/  LDGSTS.E [R21+0x400], desc[UR16][R68.64], P1 ;  /* 0x0040000044157fae */ /* 0x000fe20008921850 */
[----:B------:R-:W-:Y:S02]  /*6ab0*/  SEL R237, R18, RZ, P0 ;  /* 0x000000ff12ed7207 */ /* 0x000fe40000000000 */
[----:B------:R-:W-:Y:S01]  /*6ac0*/  VIADD R18, R5, UR7 ;  /* 0x0000000705127c36 */ /* 0x000fe20008000000 */
[----:B------:R-:W-:Y:S01]  /*6ad0*/  LDGSTS.E [R21+0x800], desc[UR16][R62.64], P1 ;  /* 0x008000003e157fae */ /* 0x000fe20008921850 */
[----:B------:R-:W-:Y:S02]  /*6ae0*/  LOP3.LUT R6, R6, 0xfffffdff, RZ, 0xc0, !PT ;  /* 0xfffffdff06067812 */ /* 0x000fe400078ec0ff */
[----:B------:R-:W-:Y:S01]  /*6af0*/  SEL R234, R234, RZ, P0 ;  /* 0x000000ffeaea7207 */ /* 0x000fe20000000000 */
[----:B------:R-:W-:Y:S01]  /*6b00*/  LDGSTS.E [R21+0xc00], desc[UR16][R60.64], P1 ;  /* 0x00c000003c157fae */ /* 0x000fe20008921850 */
[----:B------:R-:W-:Y:S02]  /*6b10*/  @P2 LOP3.LUT R6, R6, 0x200, RZ, 0xfc, !PT ;  /* 0x0000020006062812 */ /* 0x000fe400078efcff */
[----:B------:R-:W-:Y:S01]  /*6b20*/  ISETP.NE.U32.AND P6, PT, R236, RZ, PT ;  /* 0x000000ffec00720c */ /* 0x000fe20003fc5070 */
[----:B------:R-:W-:Y:S01]  /*6b30*/  LDGSTS.E [R21+0x1000], desc[UR16][R44.64], P1 ;  /* 0x010000002c157fae */ /* 0x000fe20008921850 */
[----:B------:R-:W-:-:S03]  /*6b40*/  SEL R235, R235, RZ, P0 ;  /* 0x000000ffebeb7207 */ /* 0x000fc60000000000 */
[----:B------:R-:W-:Y:S04]  /*6b50*/  LDGSTS.E [R21+0x1400], desc[UR16][R56.64], P1 ;  /* 0x0140000038157fae */ /* 0x000fe80008921850 */
        /* <DEDUP_REMOVED lines=58> */
[----:B------:R-:W0:Y:S01]  /*6f00*/  LDGDEPBAR ;  /* 0x00000000000079af */ /* 0x000e220000000000 */
[----:B------:R-:W-:Y:S01]  /*6f10*/  BAR.SYNC.DEFER_BLOCKING 0x0 ;  /* 0x0000000000007b1d */ /* 0x000fe20000010000 */
[----:B------:R-:W-:Y:S01]  /*6f20*/  ISETP.NE.U32.AND P2, PT, R232, RZ, PT ;  /* 0x000000ffe800720c */ /* 0x000fe20003f45070 */
[----:B------:R-:W-:-:S04]  /*6f30*/  IMAD.SHL.U32 R5, R16, 0x40, RZ ;  /* 0x0000004010057824 */ /* 0x000fc800078e00ff */
[----:B-1----:R-:W-:Y:S01]  /*6f40*/  IMAD.WIDE R38, R5, 0x4, R38 ;  /* 0x0000000405267825 */ /* 0x002fe200078e0226 */
[----:B------:R-:W-:Y:S01]  /*6f50*/  ISETP.NE.U32.AND P1, PT, R233, RZ, PT ;  /* 0x000000ffe900720c */ /* 0x000fe20003f25070 */
[----:B------:R-:W4:Y:S04]  /*6f60*/  LDL.LU R241, [R1+0x18] ;  /* 0x0000180001f17983 */ /* 0x000f280000300800 */
[----:B------:R-:W4:Y:S01]  /*6f70*/  LDL.LU R246, [R1+0x1c] ;  /* 0x00001c0001f67983 */ /* 0x000f220000300800 */
[----:B--2---:R-:W-:-:S03]  /*6f80*/  IMAD.WIDE R200, R5, 0x4, R200 ;  /* 0x0000000405c87825 */ /* 0x004fc600078e02c8 */
[----:B------:R-:W2:Y:S01]  /*6f90*/  LDL.LU R245, [R1+0x20] ;  /* 0x0000200001f57983 */ /* 0x000ea20000300800 */
[----:B---3--:R-:W-:-:S03]  /*6fa0*/  IMAD.WIDE R212, R5, 0x4, R212 ;  /* 0x0000000405d47825 */ /* 0x008fc600078e02d4 */
[----:B------:R-:W3:Y:S04]  /*6fb0*/  LDL.LU R244, [R1+0x24] ;  /* 0x0000240001f47983 */ /* 0x000ee80000300800 */
[----:B------:R-:W-:Y:S01]  /*6fc0*/  @!PT LDS RZ, [RZ] ;  /* 0x00000000fffff984 */ /* 0x000fe20000000800 */
[----:B------:R-:W-:Y:S01]  /*6fd0*/  @!PT LDS RZ, [RZ] ;  /* 0x00000000fffff984 */ /* 0x000fe20000000800 */
[----:B------:R-:W-:Y:S01]  /*6fe0*/  @!PT LDS RZ, [RZ] ;  /* 0x00000000fffff984 */ /* 0x000fe20000000800 */
[----:B------:R1:W-:Y:S01]  /*6ff0*/  LDGSTS.E [R27+0x24000], desc[UR16][R38.64], P2 ;  /* 0x24000000261b7fae */ /* 0x0003e20009121850 */
[----:B------:R-:W-:-:S03]  /*7000*/  ISETP.NE.U32.AND P2, PT, R231, RZ, PT ;  /* 0x000000ffe700720c */ /* 0x000fc60003f45070 */
[----:B------:R1:W-:Y:S01]  /*7010*/  LDGSTS.E [R27+0x24008], desc[UR16][R200.64], P1 ;  /* 0x24008000c81b7fae */ /* 0x0003e20008921850 */
[----:B------:R-:W-:Y:S01]  /*7020*/  ISETP.NE.U32.AND P1, PT, R230, RZ, PT ;  /* 0x000000ffe600720c */ /* 0x000fe20003f25070 */
[----:B----4-:R-:W-:Y:S02]  /*7030*/  IMAD.WIDE R168, R5, 0x4, R168 ;  /* 0x0000000405a87825 */ /* 0x010fe400078e02a8 */
[----:B------:R-:W4:Y:S06]  /*7040*/  LDL.LU R249, [R1+0x28] ;  /* 0x0000280001f97983 */ /* 0x000f2c0000300800 */
[----:B------:R1:W-:Y:S01]  /*7050*/  LDGSTS.E [R27+0x26000], desc[UR16][R212.64], P2 ;  /* 0x26000000d41b7fae */ /* 0x0003e20009121850 */
[----:B------:R-:W-:Y:S01]  /*7060*/  ISETP.NE.U32.AND P2, PT, R229, RZ, PT ;  /* 0x000000ffe500720c */ /* 0x000fe20003f45070 */
[----:B------:R-:W-:-:S02]  /*7070*/  IMAD.WIDE R216, R5, 0x4, R216 ;  /* 0x0000000405d87825 */ /* 0x000fc400078e02d8 */
[----:B------:R1:W-:Y:S01]  /*7080*/  LDGSTS.E [R27+0x26008], desc[UR16][R168.64], P1 ;  /* 0x26008000a81b7fae */ /* 0x0003e20008921850 */
[----:B------:R-:W-:Y:S01]  /*7090*/  ISETP.NE.U32.AND P1, PT, R228, RZ, PT ;  /* 0x000000ffe400720c */ /* 0x000fe20003f25070 */
[----:B------:R-:W-:-:S08]  /*70a0*/  IMAD.WIDE R206, R5, 0x4, R206 ;  /* 0x0000000405ce7825 */ /* 0x000fd000078e02ce */
[----:B------:R1:W-:Y:S01]  /*70b0*/  LDGSTS.E [R25+0x24000], desc[UR16][R216.64], P2 ;  /* 0x24000000d8197fae */ /* 0x0003e20009121850 */
[----:B------:R-:W-:-:S03]  /*70c0*/  ISETP.NE.U32.AND P2, PT, R248, RZ, PT ;  /* 0x000000fff800720c */ /* 0x000fc60003f45070 */
[----:B------:R-:W4:Y:S01]  /*70d0*/  LDL.LU R248, [R1+0x2c] ;  /* 0x00002c0001f87983 */ /* 0x000f220000300800 */
[----:B------:R-:W-:-:S03]  /*70e0*/  IMAD.WIDE R196, R5, 0x4, R196 ;  /* 0x0000000405c47825 */ /* 0x000fc600078e02c4 */
[----:B------:R1:W-:Y:S01]  /*70f0*/  LDGSTS.E [R25+0x24008], desc[UR16][R206.64], P1 ;  /* 0x24008000ce197fae */ /* 0x0003e20008921850 */
[----:B------:R-:W-:-:S03]  /*7100*/  ISETP.NE.U32.AND P1, PT, R247, RZ, PT ;  /* 0x000000fff700720c */ /* 0x000fc60003f25070 */
[----:B------:R-:W4:Y:S04]  /*7110*/  LDL.LU R247, [R1+0x30] ;  /* 0x0000300001f77983 */ /* 0x000f280000300800 */
[----:B------:R1:W-:Y:S01]  /*7120*/  LDGSTS.E [R25+0x26000], desc[UR16][R196.64], P2 ;  /* 0x26000000c4197fae */ /* 0x0003e20009121850 */
[----:B------:R-:W-:-:S03]  /*7130*/  ISETP.NE.U32.AND P2, PT, R252, RZ, PT ;  /* 0x000000fffc00720c */ /* 0x000fc60003f45070 */
[----:B------:R-:W4:Y:S01]  /*7140*/  LDL.LU R252, [R1+0x34] ;  /* 0x0000340001fc7983 */ /* 0x000f220000300800 */
[----:B------:R-:W-:-:S04]  /*7150*/  IMAD.WIDE R184, R5, 0x4, R184 ;  /* 0x0000000405b87825 */ /* 0x000fc800078e02b8 */
[----:B------:R-:W-:Y:S01]  /*7160*/  IMAD.WIDE R178, R5, 0x4, R178 ;  /* 0x0000000405b27825 */ /* 0x000fe200078e02b2 */
[----:B------:R-:W-:Y:S01]  /*7170*/  LDGSTS.E [R25+0x26008], desc[UR16][R184.64], P1 ;  /* 0x26008000b8197fae */ /* 0x000fe20008921850 */
[----:B------:R-:W-:-:S03]  /*7180*/  ISETP.NE.U32.AND P1, PT, R251, RZ, PT ;  /* 0x000000fffb00720c */ /* 0x000fc60003f25070 */
[----:B------:R-:W-:Y:S01]  /*7190*/  LDGSTS.E [R29+0x24000], desc[UR16][R178.64], P2 ;  /* 0x24000000b21d7fae */ /* 0x000fe20009121850 */
[----:B------:R-:W-:-:S03]  /*71a0*/  ISETP.NE.U32.AND P2, PT, R250, RZ, PT ;  /* 0x000000fffa00720c */ /* 0x000fc60003f45070 */
[----:B------:R-:W4:Y:S04]  /*71b0*/  LDL.LU R251, [R1+0x38] ;  /* 0x0000380001fb7983 */ /* 0x000f280000300800 */
[----:B------:R-:W4:Y:S01]  /*71c0*/  LDL.LU R250, [R1+0x3c] ;  /* 0x00003c0001fa7983 */ /* 0x000f220000300800 */
[----:B------:R-:W-:-:S05]  /*71d0*/  IMAD.WIDE R192, R5, 0x4, R192 ;  /* 0x0000000405c07825 */ /* 0x000fca00078e02c0 */
[----:B------:R-:W-:Y:S01]  /*71e0*/  LDGSTS.E [R29+0x24008], desc[UR16][R192.64], P1 ;  /* 0x24008000c01d7fae */ /* 0x000fe20008921850 */
[----:B------:R-:W-:Y:S01]  /*71f0*/  ISETP.NE.U32.AND P1, PT, R242, RZ, PT ;  /* 0x000000fff200720c */ /* 0x000fe20003f25070 */
[----:B------:R-:W-:-:S04]  /*7200*/  IMAD.WIDE R174, R5, 0x4, R174 ;  /* 0x0000000405ae7825 */ /* 0x000fc800078e02ae */
[C---:B------:R-:W-:Y:S01]  /*7210*/  IMAD.WIDE R214, R5.reuse, 0x4, R214 ;  /* 0x0000000405d67825 */ /* 0x040fe200078e02d6 */
[----:B------:R-:W-:Y:S07]  /*7220*/  LDGSTS.E [R29+0x26000], desc[UR16][R174.64], P2 ;  /* 0x26000000ae1d7fae */ /* 0x000fee0009121850 */
[----:B------:R-:W-:Y:S01]  /*7230*/  LDGSTS.E [R29+0x26008], desc[UR16][R214.64], P1 ;  /* 0x26008000d61d7fae */ /* 0x000fe20008921850 */
[----:B------:R-:W-:-:S04]  /*7240*/  IMAD.WIDE R210, R5, 0x4, R210 ;  /* 0x0000000405d27825 */ /* 0x000fc800078e02d2 */
        /* <DEDUP_REMOVED lines=8> */
[----:B------:R-:W-:Y:S01]  /*72d0*/  IMAD.WIDE R182, R5, 0x4, R182 ;  /* 0x0000000405b67825 */ /* 0x000fe200078e02b6 */
[----:B------:R-:W-:Y:S02]  /*72e0*/  ISETP.NE.U32.AND P2, PT, R241, RZ, PT ;  /* 0x000000fff100720c */ /* 0x000fe40003f45070 */
[----:B------:R-:W-:-:S11]  /*72f0*/  ISETP.NE.U32.AND P1, PT, R246, RZ, PT ;  /* 0x000000fff600720c */ /* 0x000fd60003f25070 */
[----:B------:R-:W-:Y:S01]  /*7300*/  LDGSTS.E [R28+0x24000], desc[UR16][R210.64], P2 ;  /* 0x24000000d21c7fae */ /* 0x000fe20009121850 */
[----:B--2---:R-:W-:-:S03]  /*7310*/  ISETP.NE.U32.AND P2, PT, R245, RZ, PT ;  /* 0x000000fff500720c */ /* 0x004fc60003f45070 */
[----:B------:R-:W-:Y:S01]  /*7320*/  LDGSTS.E [R28+0x24008], desc[UR16][R208.64], P1 ;  /* 0x24008000d01c7fae */ /* 0x000fe20008921850 */
[----:B---3--:R-:W-:-:S09]  /*7330*/  ISETP.NE.U32.AND P1, PT, R244, RZ, PT ;  /* 0x000000fff400720c */ /* 0x008fd20003f25070 */
[----:B------:R-:W-:Y:S01]  /*7340*/  LDGSTS.E [R28+0x26000], desc[UR16][R204.64], P2 ;  /* 0x26000000cc1c7fae */ /* 0x000fe20009121850 */
[----:B----4-:R-:W-:-:S03]  /*7350*/  ISETP.NE.U32.AND P2, PT, R249, RZ, PT ;  /* 0x000000fff900720c */ /* 0x010fc60003f45070 */
[----:B------:R-:W-:Y:S10]  /*7360*/  LDGSTS.E [R28+0x26008], desc[UR16][R202.64], P1 ;  /* 0x26008000ca1c7fae */ /* 0x000ff40008921850 */
[----:B------:R-:W-:Y:S01]  /*7370*/  LDGSTS.E [R26+0x24000], desc[UR16][R198.64], P2 ;  /* 0x24000000c61a7fae */ /* 0x000fe20009121850 */
[----:B------:R-:W-:-:S02]  /*7380*/  ISETP.NE.U32.AND P1, PT, R248, RZ, PT ;  /* 0x000000fff800720c */ /* 0x000fc40003f25070 */
[----:B------:R-:W-:-:S11]  /*7390*/  ISETP.NE.U32.AND P2, PT, R247, RZ, PT ;  /* 0x000000fff700720c */ /* 0x000fd60003f45070 */
[----:B------:R-:W-:Y:S01]  /*73a0*/  LDGSTS.E [R26+0x24008], desc[UR16][R194.64], P1 ;  /* 0x24008000c21a7fae */ /* 0x000fe20008921850 */
[----:B------:R-:W-:-:S03]  /*73b0*/  ISETP.NE.U32.AND P1, PT, R252, RZ, PT ;  /* 0x000000fffc00720c */ /* 0x000fc60003f25070 */
[----:B------:R-:W-:Y:S10]  /*73c0*/  LDGSTS.E [R26+0x26000], desc[UR16][R190.64], P2 ;  /* 0x26000000be1a7fae */ /* 0x000ff40009121850 */
[----:B------:R-:W-:Y:S01]  /*73d0*/  LDGSTS.E [R26+0x26008], desc[UR16][R188.64], P1 ;  /* 0x26008000bc1a7fae */ /* 0x000fe20008921850 */
[----:B------:R-:W-:-:S02]  /*73e0*/  ISETP.NE.U32.AND P2, PT, R251, RZ, PT ;  /* 0x000000fffb00720c */ /* 0x000fc40003f45070 */
[----:B------:R-:W-:-:S11]  /*73f0*/  ISETP.NE.U32.AND P1, PT, R250, RZ, PT ;  /* 0x000000fffa00720c */ /* 0x000fd60003f25070 */
[----:B------:R-:W-:Y:S01]  /*7400*/  LDGSTS.E [R24+0x24000], desc[UR16][R186.64], P2 ;  /* 0x24000000ba187fae */ /* 0x000fe20009121850 */
[----:B------:R-:W-:-:S03]  /*7410*/  ISETP.NE.U32.AND P2, PT, R15, RZ, PT ;  /* 0x000000ff0f00720c */ /* 0x000fc60003f45070 */
[----:B------:R-:W-:Y:S01]  /*7420*/  LDGSTS.E [R24+0x24008], desc[UR16][R182.64], P1 ;  /* 0x24008000b6187fae */ /* 0x000fe20008921850 */
[----:B------:R-:W-:-:S03]  /*7430*/  ISETP.NE.U32.AND P1, PT, R17, RZ, PT ;  /* 0x000000ff1100720c */ /* 0x000fc60003f25070 */
[----:B------:R-:W5:Y:S04]  /*7440*/  LDL.LU R15, [R1+0x268] ;  /* 0x00026800010f7983 */ /* 0x000f680000300800 */
[----:B------:R-:W2:Y:S01]  /*7450*/  LDL.LU R17, [R1+0x264] ;  /* 0x0002640001117983 */ /* 0x000ea20000300800 */
[----:B------:R-:W-:-:S04]  /*7460*/  IMAD.WIDE R180, R5, 0x4, R180 ;  /* 0x0000000405b47825 */ /* 0x000fc800078e02b4 */
[----:B------:R-:W-:Y:S01]  /*7470*/  IMAD.WIDE R176, R5, 0x4, R176 ;  /* 0x0000000405b07825 */ /* 0x000fe200078e02b0 */
[----:B------:R-:W-:Y:S01]  /*7480*/  LDGSTS.E [R24+0x26000], desc[UR16][R180.64], P2 ;  /* 0x26000000b4187fae */ /* 0x000fe20009121850 */
[----:B------:R-:W-:-:S03]  /*7490*/  ISETP.NE.U32.AND P2, PT, R7, RZ, PT ;  /* 0x000000ff0700720c */ /* 0x000fc60003f45070 */
[----:B------:R-:W-:Y:S01]  /*74a0*/  LDGSTS.E [R24+0x26008], desc[UR16][R176.64], P1 ;  /* 0x26008000b0187fae */ /* 0x000fe20008921850 */
[----:B------:R-:W-:Y:S01]  /*74b0*/  ISETP.NE.U32.AND P1, PT, R157, RZ, PT ;  /* 0x000000ff9d00720c */ /* 0x000fe20003f25070 */
[----:B------:R-:W-:-:S04]  /*74c0*/  IMAD.WIDE R172, R5, 0x4, R172 ;  /* 0x0000000405ac7825 */ /* 0x000fc800078e02ac */
[----:B------:R-:W-:-:S04]  /*74d0*/  IMAD.WIDE R170, R5, 0x4, R170 ;  /* 0x0000000405aa7825 */ /* 0x000fc800078e02aa */
[----:B------:R-:W-:Y:S01]  /*74e0*/  IMAD.WIDE R166, R5, 0x4, R166 ;  /* 0x0000000405a67825 */ /* 0x000fe200078e02a6 */
[----:B------:R-:W-:Y:S01]  /*74f0*/  LDGSTS.E [R23+0x24000], desc[UR16][R172.64], P2 ;  /* 0x24000000ac177fae */ /* 0x000fe20009121850 */
[----:B------:R-:W-:-:S03]  /*7500*/  LOP3.LUT P2, RZ, R6, 0x200, RZ, 0xc0, !PT ;  /* 0x0000020006ff7812 */ /* 0x000fc6000784c0ff */
[----:B------:R-:W-:Y:S01]  /*7510*/  LDGSTS.E [R23+0x24008], desc[UR16][R170.64], P1 ;  /* 0x24008000aa177fae */ /* 0x000fe20008921850 */
[----:B------:R-:W-:Y:S01]  /*7520*/  ISETP.NE.U32.AND P1, PT, R156, RZ, PT ;  /* 0x000000ff9c00720c */ /* 0x000fe20003f25070 */
[----:B------:R-:W-:-:S04]  /*7530*/  IMAD.WIDE R164, R5, 0x4, R164 ;  /* 0x0000000405a47825 */ /* 0x000fc800078e02a4 */
[----:B------:R-:W-:-:S04]  /*7540*/  IMAD.WIDE R162, R5, 0x4, R162 ;  /* 0x0000000405a27825 */ /* 0x000fc800078e02a2 */
[----:B------:R-:W-:Y:S01]  /*7550*/  IMAD.WIDE R222, R5, 0x4, R222 ;  /* 0x0000000405de7825 */ /* 0x000fe200078e02de */
[----:B------:R-:W-:Y:S04]  /*7560*/  LDGSTS.E [R23+0x26000], desc[UR16][R166.64], P2 ;  /* 0x26000000a6177fae */ /* 0x000fe80009121850 */
[----:B------:R-:W-:Y:S01]  /*7570*/  LDGSTS.E [R23+0x26008], desc[UR16][R164.64], P1 ;  /* 0x26008000a4177fae */ /* 0x000fe20008921850 */
[----:B------:R-:W-:-:S03]  /*7580*/  ISETP.NE.U32.AND P1, PT, R2, RZ, PT ;  /* 0x000000ff0200720c */ /* 0x000fc60003f25070 */
[----:B------:R-:W-:Y:S01]  /*7590*/  LDGSTS.E [R22+0x24000], desc[UR16][R162.64], P3 ;  /* 0x24000000a2167fae */ /* 0x000fe20009921850 */
[C---:B------:R-:W-:Y:S02]  /*75a0*/  LOP3.LUT P3, RZ, R6.reuse, 0x80, RZ, 0xc0, !PT ;  /* 0x0000008006ff7812 */ /* 0x040fe4000786c0ff */
[----:B------:R-:W-:Y:S01]  /*75b0*/  LOP3.LUT P2, RZ, R6, 0x100, RZ, 0xc0, !PT ;  /* 0x0000010006ff7812 */ /* 0x000fe2000784c0ff */
[----:B------:R-:W-:-:S04]  /*75c0*/  IMAD.WIDE R220, R5, 0x4, R220 ;  /* 0x0000000405dc7825 */ /* 0x000fc800078e02dc */
[----:B------:R-:W-:Y:S01]  /*75d0*/  IMAD.WIDE R218, R5, 0x4, R218 ;  /* 0x0000000405da7825 */ /* 0x000fe200078e02da */
[----:B------:R-:W-:Y:S01]  /*75e0*/  LOP3.LUT R250, R0, 0x24, RZ, 0xfc, !PT ;  /* 0x0000002400fa7812 */ /* 0x000fe200078efcff */
[----:B------:R-:W-:Y:S04]  /*75f0*/  LDGSTS.E [R22+0x24008], desc[UR16][R222.64], P1 ;  /* 0x24008000de167fae */ /* 0x000fe80008921850 */
[----:B------:R-:W-:Y:S04]  /*7600*/  LDGSTS.E [R22+0x26000], desc[UR16][R220.64], P4 ;  /* 0x26000000dc167fae */ /* 0x000fe8000a121850 */
[----:B------:R-:W-:Y:S04]  /*7610*/  LDGSTS.E [R22+0x26008], desc[UR16][R218.64], P5 ;  /* 0x26008000da167fae */ /* 0x000fe8000a921850 */
[----:B------:R-:W0:Y:S01]  /*7620*/  LDGDEPBAR ;  /* 0x00000000000079af */ /* 0x000e220000000000 */
[----:B------:R-:W-:-:S02]  /*7630*/  ISETP.GE.AND P1, PT, R250, UR4, PT ;  /* 0x00000004fa007c0c */ /* 0x000fc4000bf26270 */
[----:B------:R-:W3:Y:S01]  /*7640*/  S2R R250, SR_TID.X ;  /* 0x0000000000fa7919 */ /* 0x000ee20000002100 */
[C---:B-1----:R-:W-:Y:S01]  /*7650*/  IMAD.WIDE R38, R5.reuse, 0x4, R38 ;  /* 0x0000000405267825 */ /* 0x042fe200078e0226 */
[----:B------:R-:W-:Y:S02]  /*7660*/  LOP3.LUT R251, R0, 0x26, RZ, 0xfc, !PT ;  /* 0x0000002600fb7812 */ /* 0x000fe400078efcff */
[----:B------:R-:W-:Y:S01]  /*7670*/  ISETP.NE.U32.AND P4, PT, R234, RZ, PT ;  /* 0x000000ffea00720c */ /* 0x000fe20003f85070 */
[C---:B------:R-:W-:Y:S01]  /*7680*/  IMAD.WIDE R200, R5.reuse, 0x4, R200 ;  /* 0x0000000405c87825 */ /* 0x040fe200078e02c8 */
[----:B------:R-:W5:Y:S03]  /*7690*/  LDL.LU R7, [R1+0x260] ;  /* 0x0002600001077983 */ /* 0x000f660000300800 */
[C---:B------:R-:W-:Y:S01]  /*76a0*/  IMAD.WIDE R212, R5.reuse, 0x4, R212 ;  /* 0x0000000405d47825 */ /* 0x040fe200078e02d4 */
[----:B------:R-:W5:Y:S03]  /*76b0*/  LDL.LU R157, [R1+0x25c] ;  /* 0x00025c00019d7983 */ /* 0x000f660000300800 */
[C---:B------:R-:W-:Y:S01]  /*76c0*/  IMAD.WIDE R168, R5.reuse, 0x4, R168 ;  /* 0x0000000405a87825 */ /* 0x040fe200078e02a8 */
[----:B------:R-:W4:Y:S03]  /*76d0*/  LDL.LU R156, [R1+0x258] ;  /* 0x00025800019c7983 */ /* 0x000f260000300800 */
[----:B------:R-:W-:Y:S01]  /*76e0*/  IMAD.WIDE R216, R5, 0x4, R216 ;  /* 0x0000000405d87825 */ /* 0x000fe200078e02d8 */
[----:B------:R-:W5:Y:S01]  /*76f0*/  LDL.LU R2, [R1+0x254] ;  /* 0x0002540001027983 */ /* 0x000f620000300800 */
[----:B---3--:R-:W-:-:S02]  /*7700*/  LOP3.LUT R250, R250, 0x3f, RZ, 0xc0, !PT ;  /* 0x0000003ffafa7812 */ /* 0x008fc400078ec0ff */
[----:B------:R-:W-:-:S04]  /*7710*/  IMAD.WIDE R206, R5, 0x4, R206 ;  /* 0x0000000405ce7825 */ /* 0x000fc800078e02ce */
[----:B------:R-:W-:-:S04]  /*7720*/  IMAD.WIDE R196, R5, 0x4, R196 ;  /* 0x0000000405c47825 */ /* 0x000fc800078e02c4 */
[----:B--2---:R-:W-:-:S04]  /*7730*/  IMAD.SHL.U32 R6, R17, 0x40, RZ ;  /* 0x0000004011067824 */ /* 0x004fc800078e00ff */
[----:B------:R-:W-:-:S04]  /*7740*/  IMAD.WIDE R30, R6, 0x4, R30 ;  /* 0x00000004061e7825 */ /* 0x000fc800078e021e */
[C---:B------:R-:W-:Y:S01]  /*7750*/  IMAD.WIDE R68, R6.reuse, 0x4, R68 ;  /* 0x0000000406447825 */ /* 0x040fe200078e0244 */
[----:B------:R-:W-:Y:S03]  /*7760*/  LDGSTS.E [R21+0x8000], desc[UR16][R30.64], P3 ;  /* 0x080000001e157fae */ /* 0x000fe60009921850 */
        /* <DEDUP_REMOVED lines=122> */
[----:B------:R-:W-:Y:S01]  /*7f10*/  IMAD.WIDE R66, R6, 0x4, R66 ;  /* 0x0000000406427825 */ /* 0x000fe200078e0242 */
[----:B------:R-:W-:Y:S04]  /*7f20*/  LDGSTS.E [R18+0xbb00], desc[UR16][R54.64], P3 ;  /* 0x0bb0000036127fae */ /* 0x000fe80009921850 */
[----:B------:R-:W-:Y:S04]  /*7f30*/  LDGSTS.E [R18+0xbf00], desc[UR16][R66.64], P3 ;  /* 0x0bf0000042127fae */ /* 0x000fe80009921850 */
[----:B------:R-:W0:Y:S01]  /*7f40*/  LDGDEPBAR ;  /* 0x00000000000079af */ /* 0x000e220000000000 */
[----:B------:R-:W-:Y:S01]  /*7f50*/  BAR.SYNC.DEFER_BLOCKING 0x0 ;  /* 0x0000000000007b1d */ /* 0x000fe20000010000 */
[----:B------:R-:W-:-:S04]  /*7f60*/  SEL R17, RZ, 0x4, P1 ;  /* 0x00000004ff117807 */ /* 0x000fc80000800000 */
[----:B------:R-:W-:-:S04]  /*7f70*/  SEL R17, R17, RZ, P0 ;  /* 0x000000ff11117207 */ /* 0x000fc80000000000 */
[----:B------:R-:W-:Y:S01]  /*7f80*/  ISETP.NE.U32.AND P1, PT, R17, RZ, PT ;  /* 0x000000ff1100720c */ /* 0x000fe20003f25070 */
[----:B------:R-:W-:Y:S01]  /*7f90*/  @!PT LDS RZ, [RZ] ;  /* 0x00000000fffff984 */ /* 0x000fe20000000800 */
[----:B------:R-:W-:Y:S01]  /*7fa0*/  @!PT LDS RZ, [RZ] ;  /* 0x00000000fffff984 */ /* 0x000fe20000000800 */
[----:B------:R-:W-:Y:S01]  /*7fb0*/  @!PT LDS RZ, [RZ] ;  /* 0x00000000fffff984 */ /* 0x000fe20000000800 */
[----:B------:R1:W-:Y:S01]  /*7fc0*/  LDGSTS.E [R27+0x28000], desc[UR16][R38.64], P2 ;  /* 0x28000000261b7fae */ /* 0x0003e20009121850 */
[----:B------:R-:W-:Y:S02]  /*7fd0*/  ISETP.GE.AND P2, PT, R250, UR4, PT ;  /* 0x00000004fa007c0c */ /* 0x000fe4000bf46270 */
[----:B------:R-:W-:Y:S01]  /*7fe0*/  LOP3.LUT R250, R0, 0x8, RZ, 0xfc, !PT ;  /* 0x0000000800fa7812 */ /* 0x000fe200078efcff */
[----:B------:R-:W-:Y:S01]  /*7ff0*/  LDGSTS.E [R27+0x28008], desc[UR16][R200.64], P6 ;  /* 0x28008000c81b7fae */ /* 0x000fe2000b121850 */
[----:B------:R-:W-:Y:S02]  /*8000*/  SEL R17, RZ, 0x4, P2 ;  /* 0x00000004ff117807 */ /* 0x000fe40001000000 */
[----:B------:R-:W-:Y:S01]  /*8010*/  ISETP.GE.AND P2, PT, R251, UR4, PT ;  /* 0x00000004fb007c0c */ /* 0x000fe2000bf46270 */
[----:B------:R2:W-:Y:S03]  /*8020*/  LDGSTS.E [R27+0x2a000], desc[UR16][R212.64], P4 ;  /* 0x2a000000d41b7fae */ /* 0x0005e6000a121850 */
[----:B-1----:R-:W-:-:S02]  /*8030*/  SEL R39, RZ, 0x4, P2 ;  /* 0x00000004ff277807 */ /* 0x002fc40001000000 */
[----:B------:R-:W-:Y:S02]  /*8040*/  ISETP.GE.AND P2, PT, R250, UR4, PT ;  /* 0x00000004fa007c0c */ /* 0x000fe4000bf46270 */
[C---:B------:R-:W-:Y:S02]  /*8050*/  LOP3.LUT R250, R0.reuse, 0xa, RZ, 0xfc, !PT ;  /* 0x0000000a00fa7812 */ /* 0x040fe400078efcff */
[----:B------:R-:W-:Y:S02]  /*8060*/  LOP3.LUT R251, R0, 0x28, RZ, 0xfc, !PT ;  /* 0x0000002800fb7812 */ /* 0x000fe400078efcff */
[----:B------:R-:W-:Y:S02]  /*8070*/  ISETP.GE.AND P3, PT, R250, UR4, PT ;  /* 0x00000004fa007c0c */ /* 0x000fe4000bf66270 */
[----:B------:R-:W-:Y:S02]  /*8080*/  LOP3.LUT R250, R0, 0x2a, RZ, 0xfc, !PT ;  /* 0x0000002a00fa7812 */ /* 0x000fe400078efcff */
[----:B------:R-:W-:-:S02]  /*8090*/  SEL R230, RZ, 0x4, P3 ;  /* 0x00000004ffe67807 */ /* 0x000fc40001800000 */
[----:B------:R-:W-:Y:S02]  /*80a0*/  ISETP.GE.AND P3, PT, R251, UR4, PT ;  /* 0x00000004fb007c0c */ /* 0x000fe4000bf66270 */
[----:B------:R-:W-:Y:S02]  /*80b0*/  LOP3.LUT R251, R0, 0xc, RZ, 0xfc, !PT ;  /* 0x0000000c00fb7812 */ /* 0x000fe400078efcff */
[----:B------:R-:W-:Y:S02]  /*80c0*/  SEL R229, RZ, 0x4, P3 ;  /* 0x00000004ffe57807 */ /* 0x000fe40001800000 */
[----:B------:R-:W-:Y:S02]  /*80d0*/  ISETP.GE.AND P3, PT, R250, UR4, PT ;  /* 0x00000004fa007c0c */ /* 0x000fe4000bf66270 */
[----:B------:R-:W-:Y:S02]  /*80e0*/  LOP3.LUT R250, R0, 0xe, RZ, 0xfc, !PT ;  /* 0x0000000e00fa7812 */ /* 0x000fe400078efcff */
[----:B------:R-:W-:-:S02]  /*80f0*/  SEL R228, RZ, 0x4, P3 ;  /* 0x00000004ffe47807 */ /* 0x000fc40001800000 */
[----:B------:R-:W-:Y:S02]  /*8100*/  ISETP.GE.AND P3, PT, R251, UR4, PT ;  /* 0x00000004fb007c0c */ /* 0x000fe4000bf66270 */
[----:B------:R-:W-:Y:S02]  /*8110*/  LOP3.LUT R251, R0, 0x2c, RZ, 0xfc, !PT ;  /* 0x0000002c00fb7812 */ /* 0x000fe400078efcff */
[----:B--2---:R-:W-:Y:S02]  /*8120*/  SEL R212, RZ, 0x4, P3 ;  /* 0x00000004ffd47807 */ /* 0x004fe40001800000 */
[----:B------:R-:W-:Y:S02]  /*8130*/  ISETP.GE.AND P3, PT, R250, UR4, PT ;  /* 0x00000004fa007c0c */ /* 0x000fe4000bf66270 */
[----:B------:R-:W-:Y:S02]  /*8140*/  LOP3.LUT R250, R0, 0x2e, RZ, 0xfc, !PT ;  /* 0x0000002e00fa7812 */ /* 0x000fe400078efcff */
[----:B------:R-:W-:-:S02]  /*8150*/  SEL R201, RZ, 0x4, P3 ;  /* 0x00000004ffc97807 */ /* 0x000fc40001800000 */
[----:B------:R-:W-:Y:S02]  /*8160*/  ISETP.GE.AND P3, PT, R251, UR4, PT ;  /* 0x00000004fb007c0c */ /* 0x000fe4000bf66270 */
[----:B------:R-:W-:Y:S02]  /*8170*/  SEL R39, R39, RZ, P0 ;  /* 0x000000ff27277207 */ /* 0x000fe40000000000 */
[----:B------:R-:W-:Y:S02]  /*8180*/  SEL R200, RZ, 0x4, P3 ;  /* 0x00000004ffc87807 */ /* 0x000fe40001800000 */
[----:B------:R-:W-:Y:S02]  /*8190*/  ISETP.NE.U32.AND P4, PT, R237, RZ, PT ;  /* 0x000000ffed00720c */ /* 0x000fe40003f85070 */
[----:B------:R-:W-:Y:S02]  /*81a0*/  ISETP.GE.AND P3, PT, R250, UR4, PT ;  /* 0x00000004fa007c0c */ /* 0x000fe4000bf66270 */
[----:B------:R-:W-:-:S02]  /*81b0*/  LOP3.LUT R250, R0, 0x10, RZ, 0xfc, !PT ;  /* 0x0000001000fa7812 */ /* 0x000fc400078efcff */
[----:B------:R-:W-:Y:S02]  /*81c0*/  SEL R38, RZ, 0x4, P2 ;  /* 0x00000004ff267807 */ /* 0x000fe40001000000 */
[----:B------:R-:W-:Y:S02]  /*81d0*/  ISETP.NE.U32.AND P2, PT, R39, RZ, PT ;  /* 0x000000ff2700720c */ /* 0x000fe40003f45070 */
[----:B------:R-:W-:Y:S02]  /*81e0*/  SEL R39, RZ, 0x4, P3 ;  /* 0x00000004ff277807 */ /* 0x000fe40001800000 */
[----:B------:R-:W-:Y:S01]  /*81f0*/  ISETP.GE.AND P3, PT, R250, UR4, PT ;  /* 0x00000004fa007c0c */ /* 0x000fe2000bf66270 */
[----:B------:R1:W-:Y:S01]  /*8200*/  LDGSTS.E [R27+0x2a008], desc[UR16][R168.64], P4 ;  /* 0x2a008000a81b7fae */ /* 0x0003e2000a121850 */
[----:B------:R-:W-:Y:S02]  /*8210*/  LOP3.LUT R251, R0, 0x12, RZ, 0xfc, !PT ;  /* 0x0000001200fb7812 */ /* 0x000fe400078efcff */
[----:B------:R-:W-:-:S02]  /*8220*/  SEL R213, RZ, 0x4, P3 ;  /* 0x00000004ffd57807 */ /* 0x000fc40001800000 */
[----:B------:R-:W-:Y:S02]  /*8230*/  ISETP.GE.AND P3, PT, R251, UR4, PT ;  /* 0x00000004fb007c0c */ /* 0x000fe4000bf66270 */
[----:B------:R-:W-:Y:S02]  /*8240*/  LOP3.LUT R250, R0, 0x30, RZ, 0xfc, !PT ;  /* 0x0000003000fa7812 */ /* 0x000fe400078efcff */
[----:B------:R-:W-:Y:S02]  /*8250*/  ISETP.NE.U32.AND P4, PT, R238, RZ, PT ;  /* 0x000000ffee00720c */ /* 0x000fe40003f85070 */
[----:B-1----:R-:W-:Y:S02]  /*8260*/  SEL R169, RZ, 0x4, P3 ;  /* 0x00000004ffa97807 */ /* 0x002fe40001800000 */
[----:B------:R-:W-:Y:S02]  /*8270*/  ISETP.GE.AND P3, PT, R250, UR4, PT ;  /* 0x00000004fa007c0c */ /* 0x000fe4000bf66270 */
[----:B------:R-:W-:-:S02]  /*8280*/  LOP3.LUT R250, R0, 0x32, RZ, 0xfc, !PT ;  /* 0x0000003200fa7812 */ /* 0x000fc400078efcff */
[----:B------:R-:W-:Y:S02]  /*8290*/  SEL R168, RZ, 0x4, P3 ;  /* 0x00000004ffa87807 */ /* 0x000fe40001800000 */
[----:B------:R-:W-:Y:S02]  /*82a0*/  SEL R229, R229, RZ, P0 ;  /* 0x000000ffe5e57207 */ /* 0x000fe40000000000 */
[----:B------:R-:W-:Y:S01]  /*82b0*/  ISETP.GE.AND P3, PT, R250, UR4, PT ;  /* 0x00000004fa007c0c */ /* 0x000fe2000bf66270 */
[----:B------:R1:W-:Y:S01]  /*82c0*/  LDGSTS.E [R25+0x28000], desc[UR16][R216.64], P4 ;  /* 0x28000000d8197fae */ /* 0x0003e2000a121850 */
[----:B------:R-:W-:Y:S02]  /*82d0*/  LOP3.LUT R251, R0, 0x14, RZ, 0xfc, !PT ;  /* 0x0000001400fb7812 */ /* 0x000fe400078efcff */
[----:B------:R-:W-:Y:S02]  /*82e0*/  ISETP.NE.U32.AND P5, PT, R229, RZ, PT ;  /* 0x000000ffe500720c */ /* 0x000fe40003fa5070 */
        /* <DEDUP_REMOVED lines=8> */
[----:B------:R-:W-:Y:S02]  /*8370*/  ISETP.GE.AND P3, PT, R250, UR4, PT ;  /* 0x00000004fa007c0c */ /* 0x000fe4000bf66270 */
[C---:B------:R-:W-:Y:S01]  /*8380*/  LOP3.LUT R251, R0.reuse, 0x36, RZ, 0xfc, !PT ;  /* 0x0000003600fb7812 */ /* 0x040fe200078efcff */
[----:B------:R-:W-:Y:S01]  /*8390*/  LDGSTS.E [R25+0x28008], desc[UR16][R206.64], P4 ;  /* 0x28008000ce197fae */ /* 0x000fe2000a121850 */
[----:B------:R-:W-:Y:S02]  /*83a0*/  SEL R231, RZ, 0x4, P3 ;  /* 0x00000004ffe77807 */ /* 0x000fe40001800000 */
[----:B------:R-:W-:Y:S01]  /*83b0*/  ISETP.GE.AND P3, PT, R251, UR4, PT ;  /* 0x00000004fb007c0c */ /* 0x000fe2000bf66270 */
[----:B------:R1:W-:Y:S01]  /*83c0*/  LDGSTS.E [R25+0x2a000], desc[UR16][R196.64], P1 ;  /* 0x2a000000c4197fae */ /* 0x0003e20008921850 */
[----:B------:R-:W-:-:S02]  /*83d0*/  LOP3.LUT R250, R0, 0x18, RZ, 0xfc, !PT ;  /* 0x0000001800fa7812 */ /* 0x000fc400078efcff */
[----:B------:R-:W-:Y:S02]  /*83e0*/  LOP3.LUT R251, R0, 0x1a, RZ, 0xfc, !PT ;  /* 0x0000001a00fb7812 */ /* 0x000fe400078efcff */
[----:B------:R-:W-:Y:S02]  /*83f0*/  SEL R27, R230, RZ, P0 ;  /* 0x000000ffe61b7207 */ /* 0x000fe40000000000 */
[----:B------:R-:W-:Y:S02]  /*8400*/  SEL R230, RZ, 0x4, P3 ;  /* 0x00000004ffe67807 */ /* 0x000fe40001800000 */
[----:B------:R-:W-:Y:S02]  /*8410*/  ISETP.GE.AND P3, PT, R250, UR4, PT ;  /* 0x00000004fa007c0c */ /* 0x000fe4000bf66270 */
[----:B------:R-:W-:Y:S02]  /*8420*/  ISETP.GE.AND P1, PT, R251, UR4, PT ;  /* 0x00000004fb007c0c */ /* 0x000fe4000bf26270 */
[----:B------:R-:W-:-:S02]  /*8430*/  LOP3.LUT R250, R0, 0x38, RZ, 0xfc, !PT ;  /* 0x0000003800fa7812 */ /* 0x000fc400078efcff */
[----:B------:R-:W-:Y:S02]  /*8440*/  SEL R234, RZ, 0x4, P1 ;  /* 0x00000004ffea7807 */ /* 0x000fe40000800000 */
[----:B------:R-:W-:Y:S02]  /*8450*/  ISETP.GE.AND P1, PT, R250, UR4, PT ;  /* 0x00000004fa007c0c */ /* 0x000fe4000bf26270 */
[C---:B------:R-:W-:Y:S02]  /*8460*/  LOP3.LUT R251, R0.reuse, 0x3a, RZ, 0xfc, !PT ;  /* 0x0000003a00fb7812 */ /* 0x040fe400078efcff */
[----:B------:R-:W-:Y:S02]  /*8470*/  SEL R232, RZ, 0x4, P1 ;  /* 0x00000004ffe87807 */ /* 0x000fe40000800000 */
[----:B------:R-:W-:Y:S02]  /*8480*/  ISETP.GE.AND P1, PT, R251, UR4, PT ;  /* 0x00000004fb007c0c */ /* 0x000fe4000bf26270 */
[----:B------:R-:W-:-:S02]  /*8490*/  LOP3.LUT R250, R0, 0x1c, RZ, 0xfc, !PT ;  /* 0x0000001c00fa7812 */ /* 0x000fc400078efcff */
[----:B-1----:R-:W-:Y:S02]  /*84a0*/  SEL R197, RZ, 0x4, P1 ;  /* 0x00000004ffc57807 */ /* 0x002fe40000800000 */
[----:B------:R-:W-:Y:S02]  /*84b0*/  ISETP.GE.AND P1, PT, R250, UR4, PT ;  /* 0x00000004fa007c0c */ /* 0x000fe4000bf26270 */
[C---:B------:R-:W-:Y:S02]  /*84c0*/  LOP3.LUT R250, R0.reuse, 0x1e, RZ, 0xfc, !PT ;  /* 0x0000001e00fa7812 */ /* 0x040fe400078efcff */
[----:B------:R-:W-:Y:S02]  /*84d0*/  LOP3.LUT R251, R0, 0x3c, RZ, 0xfc, !PT ;  /* 0x0000003c00fb7812 */ /* 0x000fe400078efcff */
[----:B------:R-:W-:Y:S02]  /*84e0*/  SEL R196, RZ, 0x4, P1 ;  /* 0x00000004ffc47807 */ /* 0x000fe40000800000 */
[----:B------:R-:W-:-:S02]  /*84f0*/  ISETP.GE.AND P1, PT, R250, UR4, PT ;  /* 0x00000004fa007c0c */ /* 0x000fc4000bf26270 */
[----:B------:R-:W-:Y:S02]  /*8500*/  LOP3.LUT R250, R0, 0x3e, RZ, 0xfc, !PT ;  /* 0x0000003e00fa7812 */ /* 0x000fe400078efcff */
[----:B------:R-:W-:-:S04]  /*8510*/  ISETP.GE.AND P6, PT, R251, UR4, PT ;  /* 0x00000004fb007c0c */ /* 0x000fc8000bfc6270 */
[----:B------:R-:W-:Y:S02]  /*8520*/  SEL R237, RZ, 0x4, P6 ;  /* 0x00000004ffed7807 */ /* 0x000fe40003000000 */
[----:B------:R-:W-:Y:S02]  /*8530*/  ISETP.GE.AND P6, PT, R250, UR4, PT ;  /* 0x00000004fa007c0c */ /* 0x000fe4000bfc6270 */
[----:B------:R-:W4:Y:S01]  /*8540*/  LDL R250, [R1+0xf4] ;  /* 0x0000f40001fa7983 */ /* 0x000f220000100800 */
[----:B------:R-:W-:Y:S02]  /*8550*/  SEL R228, R228, RZ, P0 ;  /* 0x000000ffe4e47207 */ /* 0x000fe40000000000 */
[----:B------:R-:W-:Y:S01]  /*8560*/  SEL R200, R200, RZ, P0 ;  /* 0x000000ffc8c87207 */ /* 0x000fe20000000000 */
[----:B------:R-:W-:Y:S01]  /*8570*/  IMAD.WIDE R184, R5, 0x4, R184 ;  /* 0x0000000405b87825 */ /* 0x000fe200078e02b8 */
[----:B------:R-:W-:Y:S02]  /*8580*/  SEL R212, R212, RZ, P0 ;  /* 0x000000ffd4d47207 */ /* 0x000fe40000000000 */
[----:B------:R-:W-:-:S02]  /*8590*/  SEL R236, RZ, 0x4, P1 ;  /* 0x00000004ffec7807 */ /* 0x000fc40000800000 */
[----:B------:R-:W-:Y:S01]  /*85a0*/  ISETP.NE.U32.AND P4, PT, R228, RZ, PT ;  /* 0x000000ffe400720c */ /* 0x000fe20003f85070 */
[----:B------:R1:W-:Y:S01]  /*85b0*/  LDGSTS.E [R25+0x2a008], desc[UR16][R184.64], P2 ;  /* 0x2a008000b8197fae */ /* 0x0003e20009121850 */
[----:B------:R-:W-:Y:S02]  /*85c0*/  SEL R201, R201, RZ, P0 ;  /* 0x000000ffc9c97207 */ /* 0x000fe40000000000 */
[----:B------:R-:W-:Y:S02]  /*85d0*/  ISETP.NE.U32.AND P1, PT, R200, RZ, PT ;  /* 0x000000ffc800720c */ /* 0x000fe40003f25070 */
[----:B------:R-:W-:Y:S02]  /*85e0*/  SEL R228, RZ, 0x4, P3 ;  /* 0x00000004ffe47807 */ /* 0x000fe40001800000 */
[----:B------:R-:W-:Y:S02]  /*85f0*/  SEL R200, RZ, 0x4, P6 ;  /* 0x00000004ffc87807 */ /* 0x000fe40003000000 */
[----:B------:R-:W-:-:S02]  /*8600*/  SEL R38, R38, RZ, P0 ;  /* 0x000000ff26267207 */ /* 0x000fc40000000000 */
[----:B------:R-:W-:Y:S02]  /*8610*/  ISETP.NE.U32.AND P3, PT, R212, RZ, PT ;  /* 0x000000ffd400720c */ /* 0x000fe40003f65070 */
[----:B------:R-:W-:Y:S02]  /*8620*/  SEL R233, R213, RZ, P0 ;  /* 0x000000ffd5e97207 */ /* 0x000fe40000000000 */
[----:B------:R-:W-:Y:S02]  /*8630*/  ISETP.NE.U32.AND P2, PT, R201, RZ, PT ;  /* 0x000000ffc900720c */ /* 0x000fe40003f45070 */
[----:B------:R-:W-:Y:S02]  /*8640*/  SEL R235, R39, RZ, P0 ;  /* 0x000000ff27eb7207 */ /* 0x000fe40000000000 */
[----:B------:R-:W-:Y:S02]  /*8650*/  SEL R213, R169, RZ, P0 ;  /* 0x000000ffa9d57207 */ /* 0x000fe40000000000 */
[----:B------:R-:W-:-:S02]  /*8660*/  SEL R212, R168, RZ, P0 ;  /* 0x000000ffa8d47207 */ /* 0x000fc40000000000 */
[----:B-1----:R-:W-:Y:S02]  /*8670*/  SEL R184, R197, RZ, P0 ;  /* 0x000000ffc5b87207 */ /* 0x002fe40000000000 */
[----:B------:R-:W-:Y:S02]  /*8680*/  SEL R185, R196, RZ, P0 ;  /* 0x000000ffc4b97207 */ /* 0x000fe40000000000 */
[----:B------:R-:W-:Y:S02]  /*8690*/  SEL R17, R17, RZ, P0 ;  /* 0x000000ff11117207 */ /* 0x000fe40000000000 */
[----:B------:R-:W-:Y:S02]  /*86a0*/  SEL R229, R229, RZ, P0 ;  /* 0x000000ffe5e57207 */ /* 0x000fe40000000000 */
[----:B------:R-:W-:Y:S02]  /*86b0*/  SEL R207, R217, RZ, P0 ;  /* 0x000000ffd9cf7207 */ /* 0x000fe40000000000 */
[----:B------:R-:W-:-:S02]  /*86c0*/  SEL R206, R216, RZ, P0 ;  /* 0x000000ffd8ce7207 */ /* 0x000fc40000000000 */
[----:B------:R-:W-:Y:S02]  /*86d0*/  SEL R201, R231, RZ, P0 ;  /* 0x000000ffe7c97207 */ /* 0x000fe40000000000 */
[----:B------:R-:W-:Y:S02]  /*86e0*/  SEL R25, R230, RZ, P0 ;  /* 0x000000ffe6197207 */ /* 0x000fe40000000000 */
[----:B------:R-:W-:Y:S02]  /*86f0*/  SEL R39, R228, RZ, P0 ;  /* 0x000000ffe4277207 */ /* 0x000fe40000000000 */
[----:B------:R-:W-:Y:S02]  /*8700*/  SEL R168, R234, RZ, P0 ;  /* 0x000000ffeaa87207 */ /* 0x000fe40000000000 */
[----:B------:R-:W-:Y:S02]  /*8710*/  SEL R169, R232, RZ, P0 ;  /* 0x000000ffe8a97207 */ /* 0x000fe40000000000 */
[----:B------:R-:W-:-:S02]  /*8720*/  SEL R196, R236, RZ, P0 ;  /* 0x000000ffecc47207 */ /* 0x000fc40000000000 */
[----:B------:R-:W-:Y:S02]  /*8730*/  SEL R197, R237, RZ, P0 ;  /* 0x000000ffedc57207 */ /* 0x000fe40000000000 */
[----:B------:R-:W-:Y:S02]  /*8740*/  SEL R200, R200, RZ, P0 ;  /* 0x000000ffc8c87207 */ /* 0x000fe40000000000 */
[----:B------:R-:W-:Y:S02]  /*8750*/  ISETP.NE.U32.AND P0, PT, R38, RZ, PT ;  /* 0x000000ff2600720c */ /* 0x000fe40003f05070 */
[----:B------:R-:W-:Y:S01]  /*8760*/  ISETP.NE.U32.AND P6, PT, R27, RZ, PT ;  /* 0x000000ff1b00720c */ /* 0x000fe20003fc5070 */
[----:B------:R-:W-:-:S04]  /*8770*/  IMAD.WIDE R178, R5, 0x4, R178 ;  /* 0x0000000405b27825 */ /* 0x000fc800078e02b2 */
[----:B------:R-:W-:-:S04]  /*8780*/  IMAD.WIDE R192, R5, 0x4, R192 ;  /* 0x0000000405c07825 */ /* 0x000fc800078e02c0 */
[C---:B------:R-:W-:Y:S02]  /*8790*/  IMAD.WIDE R174, R5.reuse, 0x4, R174 ;  /* 0x0000000405ae7825 */ /* 0x040fe400078e02ae */
[----:B------:R-:W-:Y:S02]  /*87a0*/  LDGSTS.E [R29+0x28000], desc[UR16][R178.64], P0 ;  /* 0x28000000b21d7fae */ /* 0x000fe40008121850 */
[----:B------:R-:W-:Y:S01]  /*87b0*/  IMAD.WIDE R214, R5, 0x4, R214 ;  /* 0x0000000405d67825 */ /* 0x000fe200078e02d6 */
[----:B------:R-:W-:Y:S01]  /*87c0*/  ISETP.NE.U32.AND P0, PT, R235, RZ, PT ;  /* 0x000000ffeb00720c */ /* 0x000fe20003f05070 */
[----:B------:R-:W-:Y:S01]  /*87d0*/  LDGSTS.E [R29+0x28008], desc[UR16][R192.64], P6 ;  /* 0x28008000c01d7fae */ /* 0x000fe2000b121850 */
[----:B------:R-:W-:-:S03]  /*87e0*/  ISETP.NE.U32.AND P6, PT, R233, RZ, PT ;  /* 0x000000ffe900720c */ /* 0x000fc60003fc5070 */
[----:B------:R-:W-:Y:S01]  /*87f0*/  LDGSTS.E [R29+0x2a000], desc[UR16][R174.64], P5 ;  /* 0x2a000000ae1d7fae */ /* 0x000fe2000a921850 */
[----:B------:R-:W-:Y:S01]  /*8800*/  ISETP.NE.U32.AND P5, PT, R213, RZ, PT ;  /* 0x000000ffd500720c */ /* 0x000fe20003fa5070 */
[C---:B------:R-:W-:Y:S02]  /*8810*/  IMAD.WIDE R210, R5.reuse, 0x4, R210 ;  /* 0x0000000405d27825 */ /* 0x040fe400078e02d2 */
[----:B------:R-:W-:Y:S01]  /*8820*/  LDGSTS.E [R29+0x2a008], desc[UR16][R214.64], P4 ;  /* 0x2a008000d61d7fae */ /* 0x000fe2000a121850 */
[----:B------:R-:W-:Y:S01]  /*8830*/  ISETP.NE.U32.AND P4, PT, R212, RZ, PT ;  /* 0x000000ffd400720c */ /* 0x000fe20003f85070 */
[C---:B------:R-:W-:Y:S02]  /*8840*/  IMAD.WIDE R208, R5.reuse, 0x4, R208 ;  /* 0x0000000405d07825 */ /* 0x040fe400078e02d0 */
[----:B------:R-:W-:Y:S02]  /*8850*/  LDGSTS.E [R28+0x28000], desc[UR16][R210.64], P3 ;  /* 0x28000000d21c7fae */ /* 0x000fe40009921850 */
[----:B------:R-:W-:Y:S01]  /*8860*/  IMAD.WIDE R204, R5, 0x4, R204 ;  /* 0x0000000405cc7825 */ /* 0x000fe200078e02cc */
[----:B------:R-:W-:Y:S01]  /*8870*/  ISETP.NE.U32.AND P3, PT, R229, RZ, PT ;  /* 0x000000ffe500720c */ /* 0x000fe20003f65070 */
[----:B------:R-:W-:Y:S02]  /*8880*/  LDGSTS.E [R28+0x28008], desc[UR16][R208.64], P2 ;  /* 0x28008000d01c7fae */ /* 0x000fe40009121850 */
[----:B------:R-:W-:Y:S01]  /*8890*/  IMAD.WIDE R202, R5, 0x4, R202 ;  /* 0x0000000405ca7825 */ /* 0x000fe200078e02ca */
[----:B------:R-:W-:Y:S01]  /*88a0*/  ISETP.NE.U32.AND P2, PT, R207, RZ, PT ;  /* 0x000000ffcf00720c */ /* 0x000fe20003f45070 */
[----:B------:R-:W-:Y:S02]  /*88b0*/  LDGSTS.E [R28+0x2a000], desc[UR16][R204.64], P1 ;  /* 0x2a000000cc1c7fae */ /* 0x000fe40008921850 */
[C---:B------:R-:W-:Y:S01]  /*88c0*/  IMAD.WIDE R198, R5.reuse, 0x4, R198 ;  /* 0x0000000405c67825 */ /* 0x040fe200078e02c6 */
[----:B------:R-:W-:Y:S01]  /*88d0*/  ISETP.NE.U32.AND P1, PT, R206, RZ, PT ;  /* 0x000000ffce00720c */ /* 0x000fe20003f25070 */
[----:B------:R-:W-:Y:S02]  /*88e0*/  LDGSTS.E [R28+0x2a008], desc[UR16][R202.64], P0 ;  /* 0x2a008000ca1c7fae */ /* 0x000fe40008121850 */
[----:B------:R-:W-:Y:S01]  /*88f0*/  IMAD.WIDE R194, R5, 0x4, R194 ;  /* 0x0000000405c27825 */ /* 0x000fe200078e02c2 */
[----:B------:R-:W-:Y:S01]  /*8900*/  ISETP.NE.U32.AND P0, PT, R201, RZ, PT ;  /* 0x000000ffc900720c */ /* 0x000fe20003f05070 */
[----:B------:R-:W-:Y:S02]  /*8910*/  LDGSTS.E [R26+0x28000], desc[UR16][R198.64], P6 ;  /* 0x28000000c61a7fae */ /* 0x000fe4000b121850 */
[----:B------:R-:W-:Y:S01]  /*8920*/  IMAD.WIDE R190, R5, 0x4, R190 ;  /* 0x0000000405be7825 */ /* 0x000fe200078e02be */
[----:B------:R-:W-:Y:S01]  /*8930*/  ISETP.NE.U32.AND P6, PT, R25, RZ, PT ;  /* 0x000000ff1900720c */ /* 0x000fe20003fc5070 */
[----:B------:R-:W-:Y:S01]  /*8940*/  LDGSTS.E [R26+0x28008], desc[UR16][R194.64], P5 ;  /* 0x28008000c21a7fae */ /* 0x000fe2000a921850 */
[----:B------:R-:W-:Y:S01]  /*8950*/  ISETP.NE.U32.AND P5, PT, R39, RZ, PT ;  /* 0x000000ff2700720c */ /* 0x000fe20003fa5070 */
[----:B------:R-:W-:-:S02]  /*8960*/  IMAD.WIDE R188, R5, 0x4, R188 ;  /* 0x0000000405bc7825 */ /* 0x000fc400078e02bc */
[----:B------:R-:W-:Y:S01]  /*8970*/  LDGSTS.E [R26+0x2a000], desc[UR16][R190.64], P4 ;  /* 0x2a000000be1a7fae */ /* 0x000fe2000a121850 */
[----:B------:R-:W-:Y:S01]  /*8980*/  ISETP.NE.U32.AND P4, PT, R168, RZ, PT ;  /* 0x000000ffa800720c */ /* 0x000fe20003f85070 */
[C---:B------:R-:W-:Y:S02]  /*8990*/  IMAD.WIDE R186, R5.reuse, 0x4, R186 ;  /* 0x0000000405ba7825 */ /* 0x040fe400078e02ba */
        /* <DEDUP_REMOVED lines=10> */
[C---:B------:R-:W-:Y:S01]  /*8a40*/  IMAD.WIDE R172, R5.reuse, 0x4, R172 ;  /* 0x0000000405ac7825 */ /* 0x040fe200078e02ac */
[----:B------:R-:W-:Y:S01]  /*8a50*/  ISETP.NE.U32.AND P0, PT, R196, RZ, PT ;  /* 0x000000ffc400720c */ /* 0x000fe20003f05070 */
[----:B------:R1:W-:Y:S02]  /*8a60*/  LDGSTS.E [R24+0x2a008], desc[UR16][R176.64], P6 ;  /* 0x2a008000b0187fae */ /* 0x0003e4000b121850 */
        /* <DEDUP_REMOVED lines=9> */
[C---:B------:R-:W-:Y:S02]  /*8b00*/  IMAD.WIDE R162, R5.reuse, 0x4, R162 ;  /* 0x0000000405a27825 */ /* 0x040fe400078e02a2 */
[----:B------:R-:W-:Y:S02]  /*8b10*/  LDGSTS.E [R23+0x2a008], desc[UR16][R164.64], P2 ;  /* 0x2a008000a4177fae */ /* 0x000fe40009121850 */
[----:B------:R-:W-:-:S02]  /*8b20*/  IMAD.WIDE R222, R5, 0x4, R222 ;  /* 0x0000000405de7825 */ /* 0x000fc400078e02de */
[----:B------:R-:W-:Y:S02]  /*8b30*/  LDGSTS.E [R22+0x28000], desc[UR16][R162.64], P1 ;  /* 0x28000000a2167fae */ /* 0x000fe40008921850 */
[C---:B------:R-:W-:Y:S02]  /*8b40*/  IMAD.WIDE R220, R5.reuse, 0x4, R220 ;  /* 0x0000000405dc7825 */ /* 0x040fe400078e02dc */
[----:B------:R-:W-:Y:S02]  /*8b50*/  LDGSTS.E [R22+0x28008], desc[UR16][R222.64], P0 ;  /* 0x28008000de167fae */ /* 0x000fe40008121850 */
[----:B------:R-:W-:Y:S02]  /*8b60*/  IMAD.WIDE R218, R5, 0x4, R218 ;  /* 0x0000000405da7825 */ /* 0x000fe400078e02da */
[----:B------:R-:W-:Y:S02]  /*8b70*/  LDGSTS.E [R22+0x2a000], desc[UR16][R220.64], P6 ;  /* 0x2a000000dc167fae */ /* 0x000fe4000b121850 */
[----:B------:R-:W-:-:S02]  /*8b80*/  IMAD.WIDE R30, R6, 0x4, R30 ;  /* 0x00000004061e7825 */ /* 0x000fc400078e021e */
[----:B------:R-:W-:Y:S02]  /*8b90*/  LDGSTS.E [R22+0x2a008], desc[UR16][R218.64], P5 ;  /* 0x2a008000da167fae */ /* 0x000fe4000a921850 */
[C---:B------:R-:W-:Y:S02]  /*8ba0*/  IMAD.WIDE R68, R6.reuse, 0x4, R68 ;  /* 0x0000000406447825 */ /* 0x040fe400078e0244 */
[----:B------:R-:W0:Y:S02]  /*8bb0*/  LDGDEPBAR ;  /* 0x00000000000079af */ /* 0x000e240000000000 */
[C---:B------:R-:W-:Y:S02]  /*8bc0*/  IMAD.WIDE R62, R6.reuse, 0x4, R62 ;  /* 0x00000004063e7825 */ /* 0x040fe400078e023e */
[----:B------:R2:W-:Y:S02]  /*8bd0*/  LDGSTS.E [R21+0x10000], desc[UR16][R30.64], P4 ;  /* 0x100000001e157fae */ /* 0x0005e4000a121850 */
[----:B------:R-:W-:-:S02]  /*8be0*/  IMAD.WIDE R60, R6, 0x4, R60 ;  /* 0x00000004063c7825 */ /* 0x000fc400078e023c */
[----:B------:R-:W-:Y:S02]  /*8bf0*/  LDGSTS.E [R21+0x10400], desc[UR16][R68.64], P4 ;  /* 0x1040000044157fae */ /* 0x000fe4000a121850 */
        /* <DEDUP_REMOVED lines=25> */
[----:B------:R3:W-:Y:S02]  /*8d90*/  LDGSTS.E [R21+0x13800], desc[UR16][R32.64], P4 ;  /* 0x1380000020157fae */ /* 0x0007e4000a121850 */
        /* <DEDUP_REMOVED lines=72> */
[----:B------:R-:W-:Y:S01]  /*9220*/  IMAD.WIDE R86, R6, 0x4, R86 ;  /* 0x0000000406567825 */ /* 0x000fe200078e0256 */
[----:B------:R-:W-:Y:S01]  /*9230*/  ISETP.GE.AND P0, PT, R8, 0x40, PT ;  /* 0x000000400800780c */ /* 0x000fe20003f06270 */
        /* <DEDUP_REMOVED lines=20> */
[----:B------:R-:W-:Y:S04]  /*9380*/  LDGSTS.E [R18+0x13700], desc[UR16][R70.64], P4 ;  /* 0x1370000046127fae */ /* 0x000fe8000a121850 */
[----:B------:R3:W-:Y:S04]  /*9390*/  LDGSTS.E [R18+0x13b00], desc[UR16][R54.64], P4 ;  /* 0x13b0000036127fae */ /* 0x0007e8000a121850 */
[----:B------:R3:W-:Y:S01]  /*93a0*/  LDGSTS.E [R18+0x13f00], desc[UR16][R66.64], P4 ;  /* 0x13f0000042127fae */ /* 0x0007e2000a121850 */
[----:B----4-:R-:W-:-:S03]  /*93b0*/  ISETP.GE.AND P3, PT, R250, R156, PT ;  /* 0x0000009cfa00720c */ /* 0x010fc60003f66270 */
[----:B------:R-:W0:Y:S01]  /*93c0*/  LDGDEPBAR ;  /* 0x00000000000079af */ /* 0x000e220000000000 */
[----:B-1----:R-:W-:Y:S02]  /*93d0*/  CS2R R24, SRZ ;  /* 0x0000000000187805 */ /* 0x002fe4000001ff00 */
[----:B------:R-:W-:Y:S02]  /*93e0*/  CS2R R26, SRZ ;  /* 0x00000000001a7805 */ /* 0x000fe4000001ff00 */
[----:B------:R-:W-:Y:S02]  /*93f0*/  CS2R R28, SRZ ;  /* 0x00000000001c7805 */ /* 0x000fe4000001ff00 */
[----:B--2---:R-:W-:Y:S02]  /*9400*/  CS2R R30, SRZ ;  /* 0x00000000001e7805 */ /* 0x004fe4000001ff00 */
[----:B---3--:R-:W-:Y:S02]  /*9410*/  CS2R R32, SRZ ;  /* 0x0000000000207805 */ /* 0x008fe4000001ff00 */
[----:B------:R-:W-:-:S02]  /*9420*/  CS2R R34, SRZ ;  /* 0x0000000000227805 */ /* 0x000fc4000001ff00 */
[----:B------:R-:W-:Y:S02]  /*9430*/  CS2R R36, SRZ ;  /* 0x0000000000247805 */ /* 0x000fe4000001ff00 */
[----:B------:R-:W-:Y:S02]  /*9440*/  CS2R R38, SRZ ;  /* 0x0000000000267805 */ /* 0x000fe4000001ff00 */
[----:B------:R-:W-:Y:S02]  /*9450*/  CS2R R40, SRZ ;  /* 0x0000000000287805 */ /* 0x000fe4000001ff00 */
[----:B------:R-:W-:Y:S02]  /*9460*/  CS2R R42, SRZ ;  /* 0x00000000002a7805 */ /* 0x000fe4000001ff00 */
[----:B------:R-:W-:Y:S02]  /*9470*/  CS2R R44, SRZ ;  /* 0x00000000002c7805 */ /* 0x000fe4000001ff00 */
        /* <DEDUP_REMOVED lines=20> */
[----:B------:R-:W-:Y:S01]  /*95c0*/  CS2R R86, SRZ ;  /* 0x0000000000567805 */ /* 0x000fe2000001ff00 */
[----:B------:R-:W-:Y:S06]  /*95d0*/  @!P0 BRA `(.L_x_0) ;  /* 0x0000004800a48947 */ /* 0x000fec0003800000 */
[----:B------:R-:W2:Y:S04]  /*95e0*/  LDL.LU R239, [R1+0x4c] ;  /* 0x00004c0001ef7983 */ /* 0x000ea80000300800 */
[----:B------:R-:W3:Y:S04]  /*95f0*/  LDL.LU R217, [R1+0x50] ;  /* 0x0000500001d97983 */ /* 0x000ee80000300800 */
[----:B------:R-:W4:Y:S04]  /*9600*/  LDL.LU R238, [R1+0x54] ;  /* 0x0000540001ee7983 */ /* 0x000f280000300800 */
[----:B------:R-:W4:Y:S04]  /*9610*/  LDL.LU R252, [R1+0x58] ;  /* 0x0000580001fc7983 */ /* 0x000f280000300800 */
[----:B------:R-:W4:Y:S04]  /*9620*/  LDL.LU R250, [R1+0x5c] ;  /* 0x00005c0001fa7983 */ /* 0x000f280000300800 */
[----:B------:R-:W4:Y:S04]  /*9630*/  LDL.LU R248, [R1+0x60] ;  /* 0x0000600001f87983 */ /* 0x000f280000300800 */
[----:B------:R-:W4:Y:S04]  /*9640*/  LDL.LU R246, [R1+0x64] ;  /* 0x0000640001f67983 */ /* 0x000f280000300800 */
[----:B------:R-:W4:Y:S04]  /*9650*/  LDL.LU R244, [R1+0x68] ;  /* 0x0000680001f47983 */ /* 0x000f280000300800 */
[----:B------:R-:W4:Y:S01]  /*9660*/  LDL.LU R242, [R1+0x6c] ;  /* 0x00006c0001f27983 */ /* 0x000f220000300800 */
[----:B-----5:R-:W-:-:S03]  /*9670*/  SHF.R.S32.HI R88, RZ, 0x1f, R15 ;  /* 0x0000001fff587819 */ /* 0x020fc6000001140f */
[----:B------:R-:W4:Y:S04]  /*9680*/  LDL.LU R240, [R1+0x70] ;  /* 0x0000700001f07983 */ /* 0x000f280000300800 */
[----:B------:R-:W4:Y:S04]  /*9690*/  LDL.LU R251, [R1+0xf8] ;  /* 0x0000f80001fb7983 */ /* 0x000f280000300800 */
[----:B------:R-:W4:Y:S04]  /*96a0*/  LDL.LU R249, [R1+0xfc] ;  /* 0x0000fc0001f97983 */ /* 0x000f280000300800 */
[----:B------:R-:W4:Y:S04]  /*96b0*/  LDL.LU R247, [R1+0x100] ;  /* 0x0001000001f77983 */ /* 0x000f280000300800 */
[----:B------:R-:W4:Y:S04]  /*96c0*/  LDL.LU R245, [R1+0x104] ;  /* 0x0001040001f57983 */ /* 0x000f280000300800 */
[----:B------:R-:W4:Y:S04]  /*96d0*/  LDL.LU R243, [R1+0x108] ;  /* 0x0001080001f37983 */ /* 0x000f280000300800 */
[----:B------:R-:W4:Y:S04]  /*96e0*/  LDL.LU R241, [R1+0x10c] ;  /* 0x00010c0001f17983 */ /* 0x000f280000300800 */
[----:B------:R1:W-:Y:S01]  /*96f0*/  STL [R1+0x254], R2 ;  /* 0x0002540201007387 */ /* 0x0003e20000100800 */
[----:B--2---:R-:W-:-:S02]  /*9700*/  IADD3 R122, P1, R15, R239, RZ ;  /* 0x000000ef0f7a7210 */ /* 0x004fc40007f3e0ff */
[----:B---3--:R-:W-:Y:S02]  /*9710*/  IADD3 R86, P2, R15, R217, RZ ;  /* 0x000000d90f567210 */ /* 0x008fe40007f5e0ff */
[-C--:B------:R-:W-:Y:S02]  /*9720*/  LEA.HI.X.SX32 R128, R239, R88.reuse, 0x1, P1 ;  /* 0x00000058ef807211 */ /* 0x080fe400008f0eff */
[----:B------:R-:W2:Y:S01]  /*9730*/  LDL.LU R239, [R1+0x110] ;  /* 0x0001100001ef7983 */ /* 0x000ea20000300800 */
[----:B------:R-:W-:Y:S02]  /*9740*/  LEA.HI.X.SX32 R126, R217, R88, 0x1, P2 ;  /* 0x00000058d97e7211 */ /* 0x000fe400010f0eff */
[C---:B----4-:R-:W-:Y:S01]  /*9750*/  IADD3 R83, P4, R15.reuse, R238, RZ ;  /* 0x000000ee0f537210 */ /* 0x050fe20007f9e0ff */
[----:B------:R-:W3:Y:S01]  /*9760*/  LDL.LU R237, [R1+0x114] ;  /* 0x0001140001ed7983 */ /* 0x000ee20000300800 */
[----:B------:R-:W-:-:S03]  /*9770*/  IADD3 R81, P5, R15, R252, RZ ;  /* 0x000000fc0f517210 */ /* 0x000fc60007fbe0ff */
[----:B------:R-:W4:Y:S01]  /*9780*/  LDL.LU R235, [R1+0x118] ;  /* 0x0001180001eb7983 */ /* 0x000f220000300800 */
[----:B------:R-:W-:-:S03]  /*9790*/  IADD3 R79, P6, R15, R250, RZ ;  /* 0x000000fa0f4f7210 */ /* 0x000fc60007fde0ff */
[----:B------:R-:W4:Y:S01]  /*97a0*/  LDL.LU R231, [R1+0x11c] ;  /* 0x00011c0001e77983 */ /* 0x000f220000300800 */
[----:B------:R-:W-:-:S03]  /*97b0*/  IADD3 R77, P0, R15, R248, RZ ;  /* 0x000000f80f4d7210 */ /* 0x000fc60007f1e0ff */
[----:B------:R-:W4:Y:S04]  /*97c0*/  LDL.LU R217, [R1+0x120] ;  /* 0x0001200001d97983 */ /* 0x000f280000300800 */
        /* <DEDUP_REMOVED lines=14> */
[----:B------:R-:W4:Y:S01]  /*98b0*/  LDL.LU R168, [R1+0x160] ;  /* 0x0001600001a87983 */ /* 0x000f220000300800 */
[----:B------:R-:W-:-:S02]  /*98c0*/  IADD3 R75, P2, R15, R244, RZ ;  /* 0x000000f40f4b7210 */ /* 0x000fc40007f5e0ff */
[----:B------:R-:W-:Y:S01]  /*98d0*/  LEA.HI.X.SX32 R124, R238, R88, 0x1, P4 ;  /* 0x00000058ee7c7211 */ /* 0x000fe200020f0eff */
[----:B------:R-:W4:Y:S01]  /*98e0*/  LDL.LU R198, [R1+0x164] ;  /* 0x0001640001c67983 */ /* 0x000f220000300800 */
[C---:B------:R-:W-:Y:S02]  /*98f0*/  IADD3 R76, P1, R15.reuse, R246, RZ ;  /* 0x000000f60f4c7210 */ /* 0x040fe40007f3e0ff */
[C---:B------:R-:W-:Y:S01]  /*9900*/  IADD3 R74, P4, R15.reuse, R242, RZ ;  /* 0x000000f20f4a7210 */ /* 0x040fe20007f9e0ff */
[----:B------:R-:W4:Y:S01]  /*9910*/  LDL.LU R194, [R1+0x168] ;  /* 0x0001680001c27983 */ /* 0x000f220000300800 */
[-C--:B------:R-:W-:Y:S02]  /*9920*/  LEA.HI.X.SX32 R112, R252, R88.reuse, 0x1, P5 ;  /* 0x00000058fc707211 */ /* 0x080fe400028f0eff */
[----:B------:R-:W-:Y:S02]  /*9930*/  LEA.HI.X.SX32 R87, R250, R88, 0x1, P6 ;  /* 0x00000058fa577211 */ /* 0x000fe400030f0eff */
[----:B------:R-:W-:-:S02]  /*9940*/  IADD3 R252, P5, R15, R240, RZ ;  /* 0x000000f00ffc7210 */ /* 0x000fc40007fbe0ff */
[C---:B------:R-:W-:Y:S02]  /*9950*/  IADD3 R250, P6, R15.reuse, R251, RZ ;  /* 0x000000fb0ffa7210 */ /* 0x040fe40007fde0ff */
[-C--:B------:R-:W-:Y:S02]  /*9960*/  LEA.HI.X.SX32 R82, R244, R88.reuse, 0x1, P2 ;  /* 0x00000058f4527211 */ /* 0x080fe400010f0eff */
[-C--:B------:R-:W-:Y:S02]  /*9970*/  LEA.HI.X.SX32 R85, R248, R88.reuse, 0x1, P0 ;  /* 0x00000058f8557211 */ /* 0x080fe400000f0eff */
[-C--:B------:R-:W-:Y:S02]  /*9980*/  LEA.HI.X.SX32 R84, R246, R88.reuse, 0x1, P1 ;  /* 0x00000058f6547211 */ /* 0x080fe400008f0eff */
[----:B------:R-:W-:Y:S02]  /*9990*/  IADD3 R244, P2, R15, R245, RZ ;  /* 0x000000f50ff47210 */ /* 0x000fe40007f5e0ff */
[----:B------:R-:W-:-:S02]  /*99a0*/  LEA.HI.X.SX32 R80, R242, R88, 0x1, P4 ;  /* 0x00000058f2507211 */ /* 0x000fc400020f0eff */
[C---:B------:R-:W-:Y:S02]  /*99b0*/  IADD3 R248, P0, R15.reuse, R249, RZ ;  /* 0x000000f90ff87210 */ /* 0x040fe40007f1e0ff */
[C---:B------:R-:W-:Y:S02]  /*99c0*/  IADD3 R246, P1, R15.reuse, R247, RZ ;  /* 0x000000f70ff67210 */ /* 0x040fe40007f3e0ff */
[----:B------:R-:W-:Y:S02]  /*99d0*/  IADD3 R242, P4, R15, R243, RZ ;  /* 0x000000f30ff27210 */ /* 0x000fe40007f9e0ff */
[-C--:B------:R-:W-:Y:S02]  /*99e0*/  LEA.HI.X.SX32 R78, R240, R88.reuse, 0x1, P5 ;  /* 0x00000058f04e7211 */ /* 0x080fe400028f0eff */
[----:B------:R-:W-:Y:S02]  /*99f0*/  LEA.HI.X.SX32 R251, R251, R88, 0x1, P6 ;  /* 0x00000058fbfb7211 */ /* 0x000fe400030f0eff */
[----:B------:R-:W-:-:S02]  /*9a00*/  IADD3 R240, P5, R15, R241, RZ ;  /* 0x000000f10ff07210 */ /* 0x000fc40007fbe0ff */
[-C--:B------:R-:W-:Y:S02]  /*9a10*/  LEA.HI.X.SX32 R245, R245, R88.reuse, 0x1, P2 ;  /* 0x00000058f5f57211 */ /* 0x080fe400010f0eff */
[-C--:B------:R-:W-:Y:S02]  /*9a20*/  LEA.HI.X.SX32 R249, R249, R88.reuse, 0x1, P0 ;  /* 0x00000058f9f97211 */ /* 0x080fe400000f0eff */
[-C--:B------:R-:W-:Y:S02]  /*9a30*/  LEA.HI.X.SX32 R247, R247, R88.reuse, 0x1, P1 ;  /* 0x00000058f7f77211 */ /* 0x080fe400008f0eff */
[-C--:B------:R-:W-:Y:S02]  /*9a40*/  LEA.HI.X.SX32 R243, R243, R88.reuse, 0x1, P4 ;  /* 0x00000058f3f37211 */ /* 0x080fe400020f0eff */
[----:B------:R-:W-:Y:S02]  /*9a50*/  LEA.HI.X.SX32 R241, R241, R88, 0x1, P5 ;  /* 0x00000058f1f17211 */ /* 0x000fe400028f0eff */
[----:B--2---:R-:W-:-:S02]  /*9a60*/  IADD3 R238, P6, R15, R239, RZ ;  /* 0x000000ef0fee7210 */ /* 0x004fc40007fde0ff */
[----:B---3--:R-:W-:Y:S02]  /*9a70*/  IADD3 R236, P0, R15, R237, RZ ;  /* 0x000000ed0fec7210 */ /* 0x008fe40007f1e0ff */
[-C--:B------:R-:W-:Y:S02]  /*9a80*/  LEA.HI.X.SX32 R239, R239, R88.reuse, 0x1, P6 ;  /* 0x00000058efef7211 */ /* 0x080fe400030f0eff */
[C---:B----4-:R-:W-:Y:S02]  /*9a90*/  IADD3 R234, P1, R15.reuse, R235, RZ ;  /* 0x000000eb0fea7210 */ /* 0x050fe40007f3e0ff */
[C---:B------:R-:W-:Y:S02]  /*9aa0*/  IADD3 R232, P2, R15.reuse, R231, RZ ;  /* 0x000000e70fe87210 */ /* 0x040fe40007f5e0ff */
[----:B------:R-:W-:Y:S02]  /*9ab0*/  IADD3 R230, P4, R15, R217, RZ ;  /* 0x000000d90fe67210 */ /* 0x000fe40007f9e0ff */
[----:B------:R-:W-:-:S02]  /*9ac0*/  LEA.HI.X.SX32 R233, R231, R88, 0x1, P2 ;  /* 0x00000058e7e97211 */ /* 0x000fc400010f0eff */
[----:B------:R-:W-:Y:S02]  /*9ad0*/  IADD3 R228, P5, R15, R192, RZ ;  /* 0x000000c00fe47210 */ /* 0x000fe40007fbe0ff */
[-C--:B------:R-:W-:Y:S02]  /*9ae0*/  LEA.HI.X.SX32 R237, R237, R88.reuse, 0x1, P0 ;  /* 0x00000058eded7211 */ /* 0x080fe400000f0eff */
[----:B------:R-:W-:Y:S02]  /*9af0*/  IADD3 R72, P6, R15, R179, RZ ;  /* 0x000000b30f487210 */ /* 0x000fe40007fde0ff */
[-C--:B------:R-:W-:Y:S02]  /*9b00*/  LEA.HI.X.SX32 R235, R235, R88.reuse, 0x1, P1 ;  /* 0x00000058ebeb7211 */ /* 0x080fe400008f0eff */
[----:B------:R-:W-:Y:S02]  /*9b10*/  LEA.HI.X.SX32 R231, R217, R88, 0x1, P4 ;  /* 0x00000058d9e77211 */ /* 0x000fe400020f0eff */
[----:B------:R-:W-:-:S02]  /*9b20*/  IADD3 R70, P0, R15, R211, RZ ;  /* 0x000000d30f467210 */ /* 0x000fc40007f1e0ff */
[----:B------:R-:W-:Y:S02]  /*9b30*/  IADD3 R221, P1, R15, R175, RZ ;  /* 0x000000af0fdd7210 */ /* 0x000fe40007f3e0ff */
[-C--:B------:R-:W-:Y:S02]  /*9b40*/  LEA.HI.X.SX32 R229, R192, R88.reuse, 0x1, P5 ;  /* 0x00000058c0e57211 */ /* 0x080fe400028f0eff */
[----:B------:R-:W-:Y:S01]  /*9b50*/  LEA.HI.X.SX32 R73, R179, R88, 0x1, P6 ;  /* 0x00000058b3497211 */ /* 0x000fe200030f0eff */
[----:B------:R-:W2:Y:S01]  /*9b60*/  LDL.LU R192, [R1+0x16c] ;  /* 0x00016c0001c07983 */ /* 0x000ea20000300800 */
[----:B------:R-:W-:-:S03]  /*9b70*/  IADD3 R217, P4, R15, R208, RZ ;  /* 0x000000d00fd97210 */ /* 0x000fc60007f9e0ff */
[----:B------:R-:W3:Y:S01]  /*9b80*/  LDL.LU R179, [R1+0x170] ;  /* 0x0001700001b37983 */ /* 0x000ee20000300800 */
[-C--:B------:R-:W-:Y:S02]  /*9b90*/  LEA.HI.X.SX32 R71, R211, R88.reuse, 0x1, P0 ;  /* 0x00000058d3477211 */ /* 0x080fe400000f0eff */
[-C--:B------:R-:W-:Y:S01]  /*9ba0*/  LEA.HI.X.SX32 R223, R175, R88.reuse, 0x1, P1 ;  /* 0x00000058afdf7211 */ /* 0x080fe200008f0eff */
[----:B------:R-:W4:Y:S01]  /*9bb0*/  LDL.LU R190, [R1+0x174] ;  /* 0x0001740001be7983 */ /* 0x000f220000300800 */
[----:B------:R-:W-:Y:S02]  /*9bc0*/  LEA.HI.X.SX32 R218, R208, R88, 0x1, P4 ;  /* 0x00000058d0da7211 */ /* 0x000fe400020f0eff */
[C---:B------:R-:W-:Y:S01]  /*9bd0*/  IADD3 R213, P6, R15.reuse, R214, RZ ;  /* 0x000000d60fd57210 */ /* 0x040fe20007fde0ff */
[----:B------:R-:W4:Y:S01]  /*9be0*/  LDL.LU R175, [R1+0x178] ;  /* 0x0001780001af7983 */ /* 0x000f220000300800 */
[----:B------:R-:W-:-:S03]  /*9bf0*/  IADD3 R211, P0, R15, R212, RZ ;  /* 0x000000d40fd37210 */ /* 0x000fc60007f1e0ff */
[----:B------:R-:W4:Y:S01]  /*9c00*/  LDL.LU R186, [R1+0x17c] ;  /* 0x00017c0001ba7983 */ /* 0x000f220000300800 */
[----:B------:R-:W-:-:S03]  /*9c10*/  LEA.HI.X.SX32 R214, R214, R88, 0x1, P6 ;  /* 0x00000058d6d67211 */ /* 0x000fc600030f0eff */
[----:B------:R-:W4:Y:S01]  /*9c20*/  LDL.LU R184, [R1+0x180] ;  /* 0x0001800001b87983 */ /* 0x000f220000300800 */
[----:B------:R-:W-:-:S03]  /*9c30*/  LEA.HI.X.SX32 R212, R212, R88, 0x1, P0 ;  /* 0x00000058d4d47211 */ /* 0x000fc600000f0eff */
[----:B------:R-:W4:Y:S01]  /*9c40*/  LDL.LU R169, [R1+0x184] ;  /* 0x0001840001a97983 */ /* 0x000f220000300800 */
[----:B------:R-:W-:-:S03]  /*9c50*/  IADD3 R205, P4, R15, R178, RZ ;  /* 0x000000b20fcd7210 */ /* 0x000fc60007f9e0ff */
[----:B------:R-:W4:Y:S01]  /*9c60*/  LDL.LU R180, [R1+0x188] ;  /* 0x0001880001b47983 */ /* 0x000f220000300800 */
[----:B------:R-:W-:-:S03]  /*9c70*/  LEA.HI.X.SX32 R206, R178, R88, 0x1, P4 ;  /* 0x00000058b2ce7211 */ /* 0x000fc600020f0eff */
[----:B------:R-:W4:Y:S01]  /*9c80*/  LDL.LU R178, [R1+0x18c] ;  /* 0x00018c0001b27983 */ /* 0x000f220000300800 */
[----:B------:R-:W-:-:S03]  /*9c90*/  IADD3 R201, P6, R15, R174, RZ ;  /* 0x000000ae0fc97210 */ /* 0x000fc60007fde0ff */
[----:B------:R-:W4:Y:S01]  /*9ca0*/  LDL.LU R176, [R1+0x190] ;  /* 0x0001900001b07983 */ /* 0x000f220000300800 */
[----:B------:R-:W-:Y:S02]  /*9cb0*/  IADD3 R199, P0, R15, R168, RZ ;  /* 0x000000a80fc77210 */ /* 0x000fe40007f1e0ff */
[-C--:B------:R-:W-:Y:S02]  /*9cc0*/  LEA.HI.X.SX32 R202, R174, R88.reuse, 0x1, P6 ;  /* 0x00000058aeca7211 */ /* 0x080fe400030f0eff */
[----:B------:R-:W4:Y:S01]  /*9cd0*/  LDL.LU R174, [R1+0x194] ;  /* 0x0001940001ae7983 */ /* 0x000f220000300800 */
[----:B------:R-:W-:-:S03]  /*9ce0*/  LEA.HI.X.SX32 R200, R168, R88, 0x1, P0 ;  /* 0x00000058a8c87211 */ /* 0x000fc600000f0eff */
        /* <DEDUP_REMOVED lines=16> */
[----:B------:R-:W-:Y:S02]  /*9df0*/  IADD3 R215, P5, R15, R216, RZ ;  /* 0x000000d80fd77210 */ /* 0x000fe40007fbe0ff */
[----:B------:R-:W-:Y:S02]  /*9e00*/  LEA.HI.X.SX32 R220, R207, R88, 0x1, P2 ;  /* 0x00000058cfdc7211 */ /* 0x000fe400010f0eff */
[C---:B------:R-:W-:Y:S02]  /*9e10*/  IADD3 R207, P2, R15.reuse, R193, RZ ;  /* 0x000000c10fcf7210 */ /* 0x040fe40007f5e0ff */
[C---:B------:R-:W-:Y:S02]  /*9e20*/  IADD3 R209, P1, R15.reuse, R210, RZ ;  /* 0x000000d20fd17210 */ /* 0x040fe40007f3e0ff */
[----:B------:R-:W-:Y:S02]  /*9e30*/  LEA.HI.X.SX32 R216, R216, R88, 0x1, P5 ;  /* 0x00000058d8d87211 */ /* 0x000fe400028f0eff */
[----:B------:R-:W-:-:S02]  /*9e40*/  IADD3 R203, P5, R15, R204, RZ ;  /* 0x000000cc0fcb7210 */ /* 0x000fc40007fbe0ff */
[-C--:B------:R-:W-:Y:S02]  /*9e50*/  LEA.HI.X.SX32 R208, R193, R88.reuse, 0x1, P2 ;  /* 0x00000058c1d07211 */ /* 0x080fe400010f0eff */
[----:B------:R-:W-:Y:S02]  /*9e60*/  LEA.HI.X.SX32 R210, R210, R88, 0x1, P1 ;  /* 0x00000058d2d27211 */ /* 0x000fe400008f0eff */
[C---:B------:R-:W-:Y:S02]  /*9e70*/  IADD3 R195, P2, R15.reuse, R194, RZ ;  /* 0x000000c20fc37210 */ /* 0x040fe40007f5e0ff */
[----:B------:R-:W-:Y:S02]  /*9e80*/  IADD3 R197, P1, R15, R198, RZ ;  /* 0x000000c60fc57210 */ /* 0x000fe40007f3e0ff */
[-C--:B------:R-:W-:Y:S02]  /*9e90*/  LEA.HI.X.SX32 R204, R204, R88.reuse, 0x1, P5 ;  /* 0x00000058cccc7211 */ /* 0x080fe400028f0eff */
[----:B------:R-:W-:-:S02]  /*9ea0*/  LEA.HI.X.SX32 R196, R194, R88, 0x1, P2 ;  /* 0x00000058c2c47211 */ /* 0x000fc400010f0eff */
[----:B------:R-:W-:Y:S02]  /*9eb0*/  LEA.HI.X.SX32 R198, R198, R88, 0x1, P1 ;  /* 0x00000058c6c67211 */ /* 0x000fe400008f0eff */
[C---:B--2---:R-:W-:Y:S02]  /*9ec0*/  IADD3 R193, P4, R15.reuse, R192, RZ ;  /* 0x000000c00fc17210 */ /* 0x044fe40007f9e0ff */
[C---:B---3--:R-:W-:Y:S02]  /*9ed0*/  IADD3 R191, P5, R15.reuse, R179, RZ ;  /* 0x000000b30fbf7210 */ /* 0x048fe40007fbe0ff */
[----:B------:R-:W-:Y:S02]  /*9ee0*/  LEA.HI.X.SX32 R194, R192, R88, 0x1, P4 ;  /* 0x00000058c0c27211 */ /* 0x000fe400020f0eff */
[----:B----4-:R-:W-:Y:S02]  /*9ef0*/  IADD3 R189, P6, R15, R190, RZ ;  /* 0x000000be0fbd7210 */ /* 0x010fe40007fde0ff */
[----:B------:R-:W-:-:S02]  /*9f00*/  LEA.HI.X.SX32 R192, R179, R88, 0x1, P5 ;  /* 0x00000058b3c07211 */ /* 0x000fc400028f0eff */
[C---:B------:R-:W-:Y:S02]  /*9f10*/  IADD3 R187, P0, R15.reuse, R175, RZ ;  /* 0x000000af0fbb7210 */ /* 0x040fe40007f1e0ff */
[C---:B------:R-:W-:Y:S02]  /*9f20*/  IADD3 R185, P1, R15.reuse, R186, RZ ;  /* 0x000000ba0fb97210 */ /* 0x040fe40007f3e0ff */
[C---:B------:R-:W-:Y:S02]  /*9f30*/  IADD3 R183, P2, R15.reuse, R184, RZ ;  /* 0x000000b80fb77210 */ /* 0x040fe40007f5e0ff */
[C---:B------:R-:W-:Y:S02]  /*9f40*/  IADD3 R181, P4, R15.reuse, R169, RZ ;  /* 0x000000a90fb57210 */ /* 0x040fe40007f9e0ff */
[----:B------:R-:W-:Y:S02]  /*9f50*/  IADD3 R179, P5, R15, R180, RZ ;  /* 0x000000b40fb37210 */ /* 0x000fe40007fbe0ff */
[----:B------:R-:W-:-:S02]  /*9f60*/  LEA.HI.X.SX32 R190, R190, R88, 0x1, P6 ;  /* 0x00000058bebe7211 */ /* 0x000fc400030f0eff */
[-C--:B------:R-:W-:Y:S02]  /*9f70*/  LEA.HI.X.SX32 R188, R175, R88.reuse, 0x1, P0 ;  /* 0x00000058afbc7211 */ /* 0x080fe400000f0eff */
[-C--:B------:R-:W-:Y:S02]  /*9f80*/  LEA.HI.X.SX32 R186, R186, R88.reuse, 0x1, P1 ;  /* 0x00000058baba7211 */ /* 0x080fe400008f0eff */
[-C--:B------:R-:W-:Y:S02]  /*9f90*/  LEA.HI.X.SX32 R184, R184, R88.reuse, 0x1, P2 ;  /* 0x00000058b8b87211 */ /* 0x080fe400010f0eff */
[----:B------:R-:W-:Y:S02]  /*9fa0*/  LEA.HI.X.SX32 R182, R169, R88, 0x1, P4 ;  /* 0x00000058a9b67211 */ /* 0x000fe400020f0eff */
[C---:B------:R-:W-:Y:S02]  /*9fb0*/  IADD3 R177, P6, R15.reuse, R178, RZ ;  /* 0x000000b20fb17210 */ /* 0x040fe40007fde0ff */
[----:B------:R-:W-:-:S02]  /*9fc0*/  IADD3 R175, P0, R15, R176, RZ ;  /* 0x000000b00faf7210 */ /* 0x000fc40007f1e0ff */
[C---:B------:R-:W-:Y:S02]  /*9fd0*/  IADD3 R173, P1, R15.reuse, R174, RZ ;  /* 0x000000ae0fad7210 */ /* 0x040fe40007f3e0ff */
[----:B------:R-:W-:Y:S02]  /*9fe0*/  LEA.HI.X.SX32 R180, R180, R88, 0x1, P5 ;  /* 0x00000058b4b47211 */ /* 0x000fe400028f0eff */
        /* <DEDUP_REMOVED lines=11> */
[C---:B------:R-:W-:Y:S02]  /*a0a0*/  IADD3 R156, P2, R15.reuse, R21, RZ ;  /* 0x000000150f9c7210 */ /* 0x040fe40007f5e0ff */
[C---:B------:R-:W-:Y:S02]  /*a0b0*/  IADD3 R68, P4, R15.reuse, R23, RZ ;  /* 0x000000170f447210 */ /* 0x040fe40007f9e0ff */
[-C--:B------:R-:W-:Y:S02]  /*a0c0*/  LEA.HI.X.SX32 R168, R168, R88.reuse, 0x1, P5 ;  /* 0x00000058a8a87211 */ /* 0x080fe400028f0eff */
        /* <DEDUP_REMOVED lines=10> */
[----:B------:R-:W-:Y:S02]  /*a170*/  IADD3 R23, P4, R15, R22, RZ ;  /* 0x000000160f177210 */ /* 0x000fe40007f9e0ff */
[-C--:B------:R-:W-:Y:S02]  /*a180*/  LEA.HI.X.SX32 R67, R155, R88.reuse, 0x1, P5 ;  /* 0x000000589b437211 */ /* 0x080fe400028f0eff */
[----:B------:R-:W-:Y:S02]  /*a190*/  IADD3 R89, P5, R15, R145, RZ ;  /* 0x000000910f597210 */ /* 0x000fe40007fbe0ff */
[----:B------:R-:W-:-:S02]  /*a1a0*/  LEA.HI.X.SX32 R15, R158, R88, 0x1, P6 ;  /* 0x000000589e0f7211 */ /* 0x000fc400030f0eff */
[-C--:B------:R-:W-:Y:S02]  /*a1b0*/  LEA.HI.X.SX32 R65, R159, R88.reuse, 0x1, P0 ;  /* 0x000000589f417211 */ /* 0x080fe400000f0eff */
[-C--:B------:R-:W-:Y:S02]  /*a1c0*/  LEA.HI.X.SX32 R18, R144, R88.reuse, 0x1, P1 ;  /* 0x0000005890127211 */ /* 0x080fe400008f0eff */
[-C--:B------:R-:W-:Y:S02]  /*a1d0*/  LEA.HI.X.SX32 R20, R222, R88.reuse, 0x1, P2 ;  /* 0x00000058de147211 */ /* 0x080fe400010f0eff */
[-C--:B------:R-:W-:Y:S02]  /*a1e0*/  LEA.HI.X.SX32 R22, R22, R88.reuse, 0x1, P4 ;  /* 0x0000005816167211 */ /* 0x080fe400020f0eff */
[----:B------:R-:W-:Y:S02]  /*a1f0*/  LEA.HI.X.SX32 R88, R145, R88, 0x1, P5 ;  /* 0x0000005891587211 */ /* 0x000fe400028f0eff */
[----:B------:R-:W2:Y:S04]  /*a200*/  LDL.LU R145, [R1+0x154] ;  /* 0x0001540001917983 */ /* 0x000ea80000300800 */
[----:B------:R-:W3:Y:S01]  /*a210*/  LDL.LU R155, [R1+0x250] ;  /* 0x00025000019b7983 */ /* 0x000ee20000300800 */
[----:B------:R-:W4:Y:S01]  /*a220*/  S2R R222, SR_TID.X ;  /* 0x0000000000de7919 */ /* 0x000f220000002100 */
[----:B------:R-:W1:Y:S01]  /*a230*/  S2R R159, SR_TID.X ;  /* 0x00000000009f7919 */ /* 0x000e620000002100 */
[----:B----4-:R-:W-:-:S04]  /*a240*/  SHF.R.U32.HI R222, RZ, 0x6, R222 ;  /* 0x00000006ffde7819 */ /* 0x010fc800000116de */
[----:B------:R-:W-:-:S04]  /*a250*/  SGXT.U32 R222, R222, 0x1 ;  /* 0x00000001dede781a */ /* 0x000fc80000000000 */
[----:B------:R-:W-:-:S05]  /*a260*/  LOP3.LUT R222, R222, 0x3e, RZ, 0xfc, !PT ;  /* 0x0000003edede7812 */ /* 0x000fca00078efcff */
[----:B------:R-:W-:Y:S02]  /*a270*/  IMAD R114, R222, R16, RZ ;  /* 0x00000010de727224 */ /* 0x000fe400078e02ff */
[----:B------:R-:W4:Y:S01]  /*a280*/  S2R R222, SR_TID.X ;  /* 0x0000000000de7919 */ /* 0x000f220000002100 */
[----:B-1----:R-:W-:-:S04]  /*a290*/  SHF.R.U32.HI R159, RZ, 0x6, R159 ;  /* 0x00000006ff9f7819 */ /* 0x002fc8000001169f */
[----:B------:R-:W-:-:S04]  /*a2a0*/  SGXT.U32 R159, R159, 0x1 ;  /* 0x000000019f9f781a */ /* 0x000fc80000000000 */
[----:B------:R-:W-:Y:S01]  /*a2b0*/  LOP3.LUT R159, R159, 0x3c, RZ, 0xfc, !PT ;  /* 0x0000003c9f9f7812 */ /* 0x000fe200078efcff */
[----:B------:R-:W1:Y:S04]  /*a2c0*/  S2R R158, SR_TID.X ;  /* 0x00000000009e7919 */ /* 0x000e680000002100 */
[----:B------:R-:W-:Y:S02]  /*a2d0*/  IMAD R116, R159, R16, RZ ;  /* 0x000000109f747224 */ /* 0x000fe400078e02ff */
[----:B------:R-:W1:Y:S01]  /*a2e0*/  S2R R159, SR_TID.X ;  /* 0x00000000009f7919 */ /* 0x000e620000002100 */
[----:B----4-:R-:W-:-:S04]  /*a2f0*/  SHF.R.U32.HI R222, RZ, 0x6, R222 ;  /* 0x00000006ffde7819 */ /* 0x010fc800000116de */
[----:B------:R-:W-:-:S04]  /*a300*/  SGXT.U32 R222, R222, 0x1 ;  /* 0x00000001dede781a */ /* 0x000fc80000000000 */
[----:B------:R-:W-:-:S05]  /*a310*/  LOP3.LUT R222, R222, 0x38, RZ, 0xfc, !PT ;  /* 0x00000038dede7812 */ /* 0x000fca00078efcff */
[----:B------:R-:W-:Y:S02]  /*a320*/  IMAD R120, R222, R16, RZ ;  /* 0x00000010de787224 */ /* 0x000fe400078e02ff */
[----:B------:R-:W4:Y:S01]  /*a330*/  S2R R222, SR_TID.X ;  /* 0x0000000000de7919 */ /* 0x000f220000002100 */
[----:B-1----:R-:W-:Y:S02]  /*a340*/  SHF.R.U32.HI R158, RZ, 0x6, R158 ;  /* 0x00000006ff9e7819 */ /* 0x002fe4000001169e */
[----:B------:R-:W-:Y:S02]  /*a350*/  SHF.R.U32.HI R159, RZ, 0x6, R159 ;  /* 0x00000006ff9f7819 */ /* 0x000fe4000001169f */
[----:B------:R-:W-:Y:S01]  /*a360*/  SGXT.U32 R158, R158, 0x1 ;  /* 0x000000019e9e781a */ /* 0x000fe20000000000 */
[----:B------:R-:W1:Y:S01]  /*a370*/  S2R R144, SR_TID.X ;  /* 0x0000000000907919 */ /* 0x000e620000002100 */
[----:B------:R-:W-:Y:S02]  /*a380*/  SGXT.U32 R159, R159, 0x1 ;  /* 0x000000019f9f781a */ /* 0x000fe40000000000 */
[----:B------:R-:W-:-:S02]  /*a390*/  LOP3.LUT R158, R158, 0x36, RZ, 0xfc, !PT ;  /* 0x000000369e9e7812 */ /* 0x000fc400078efcff */
[----:B------:R-:W-:-:S03]  /*a3a0*/  LOP3.LUT R159, R159, 0x34, RZ, 0xfc, !PT ;  /* 0x000000349f9f7812 */ /* 0x000fc600078efcff */
[-C--:B------:R-:W-:Y:S02]  /*a3b0*/  IMAD R130, R158, R16.reuse, RZ ;  /* 0x000000109e827224 */ /* 0x080fe400078e02ff */
[----:B------:R-:W-:Y:S01]  /*a3c0*/  IMAD R132, R159, R16, RZ ;  /* 0x000000109f847224 */ /* 0x000fe200078e02ff */
[----:B------:R-:W1:Y:S01]  /*a3d0*/  S2R R158, SR_TID.X ;  /* 0x00000000009e7919 */ /* 0x000e620000002100 */
[----:B----4-:R-:W-:-:S04]  /*a3e0*/  SHF.R.U32.HI R222, RZ, 0x6, R222 ;  /* 0x00000006ffde7819 */ /* 0x010fc800000116de */
[----:B------:R-:W-:-:S04]  /*a3f0*/  SGXT.U32 R222, R222, 0x1 ;  /* 0x00000001dede781a */ /* 0x000fc80000000000 */
[----:B------:R-:W-:Y:S01]  /*a400*/  LOP3.LUT R222, R222, 0x30, RZ, 0xfc, !PT ;  /* 0x00000030dede7812 */ /* 0x000fe200078efcff */
[----:B------:R-:W4:Y:S04]  /*a410*/  S2R R159, SR_TID.X ;  /* 0x00000000009f7919 */ /* 0x000f280000002100 */
[----:B------:R-:W-:Y:S02]  /*a420*/  IMAD R138, R222, R16, RZ ;  /* 0x00000010de8a7224 */ /* 0x000fe400078e02ff */
[----:B------:R-:W4:Y:S01]  /*a430*/  S2R R222, SR_TID.X ;  /* 0x0000000000de7919 */ /* 0x000f220000002100 */
[----:B-1----:R-:W-:-:S04]  /*a440*/  SHF.R.U32.HI R144, RZ, 0x6, R144 ;  /* 0x00000006ff907819 */ /* 0x002fc80000011690 */
[----:B------:R-:W-:Y:S02]  /*a450*/  SGXT.U32 R144, R144, 0x1 ;  /* 0x000000019090781a */ /* 0x000fe40000000000 */
[----:B------:R-:W-:Y:S02]  /*a460*/  SHF.R.U32.HI R158, RZ, 0x6, R158 ;  /* 0x00000006ff9e7819 */ /* 0x000fe4000001169e */
[----:B------:R-:W-:Y:S02]  /*a470*/  LOP3.LUT R144, R144, 0x3a, RZ, 0xfc, !PT ;  /* 0x0000003a90907812 */ /* 0x000fe400078efcff */
[----:B------:R-:W-:-:S03]  /*a480*/  SGXT.U32 R158, R158, 0x1 ;  /* 0x000000019e9e781a */ /* 0x000fc60000000000 */
[----:B------:R-:W-:Y:S02]  /*a490*/  IMAD R118, R144, R16, RZ ;  /* 0x0000001090767224 */ /* 0x000fe400078e02ff */
[----:B------:R-:W1:Y:S01]  /*a4a0*/  S2R R144, SR_TID.X ;  /* 0x0000000000907919 */ /* 0x000e620000002100 */
[----:B------:R-:W-:Y:S02]  /*a4b0*/  LOP3.LUT R158, R158, 0x2e, RZ, 0xfc, !PT ;  /* 0x0000002e9e9e7812 */ /* 0x000fe400078efcff */
[----:B----4-:R-:W-:Y:S02]  /*a4c0*/  SHF.R.U32.HI R159, RZ, 0x6, R159 ;  /* 0x00000006ff9f7819 */ /* 0x010fe4000001169f */
[----:B------:R-:W-:Y:S02]  /*a4d0*/  SHF.R.U32.HI R222, RZ, 0x6, R222 ;  /* 0x00000006ffde7819 */ /* 0x000fe400000116de */
[----:B------:R-:W-:Y:S02]  /*a4e0*/  SGXT.U32 R159, R159, 0x1 ;  /* 0x000000019f9f781a */ /* 0x000fe40000000000 */
[----:B------:R-:W-:-:S02]  /*a4f0*/  SGXT.U32 R222, R222, 0x1 ;  /* 0x00000001dede781a */ /* 0x000fc40000000000 */
[----:B------:R-:W-:Y:S02]  /*a500*/  LOP3.LUT R159, R159, 0x2c, RZ, 0xfc, !PT ;  /* 0x0000002c9f9f7812 */ /* 0x000fe400078efcff */
[----:B------:R-:W-:Y:S01]  /*a510*/  LOP3.LUT R222, R222, 0x28, RZ, 0xfc, !PT ;  /* 0x00000028dede7812 */ /* 0x000fe200078efcff */
[-C--:B------:R-:W-:Y:S02]  /*a520*/  IMAD R140, R158, R16.reuse, RZ ;  /* 0x000000109e8c7224 */ /* 0x080fe400078e02ff */
[-C--:B------:R-:W-:Y:S01]  /*a530*/  IMAD R142, R159, R16.reuse, RZ ;  /* 0x000000109f8e7224 */ /* 0x080fe200078e02ff */
[----:B------:R-:W4:Y:S01]  /*a540*/  S2R R158, SR_TID.X ;  /* 0x00000000009e7919 */ /* 0x000f220000002100 */
[----:B------:R-:W-:Y:S02]  /*a550*/  IMAD R146, R222, R16, RZ ;  /* 0x00000010de927224 */ /* 0x000fe400078e02ff */
[----:B------:R-:W4:Y:S01]  /*a560*/  S2R R222, SR_TID.X ;  /* 0x0000000000de7919 */ /* 0x000f220000002100 */
[----:B------:R-:W4:Y:S01]  /*a570*/  S2R R159, SR_TID.X ;  /* 0x00000000009f7919 */ /* 0x000f220000002100 */
[----:B------:R-:W4:Y:S01]  /*a580*/  S2R R153, SR_TID.X ;  /* 0x0000000000997919 */ /* 0x000f220000002100 */
[----:B-1----:R-:W-:-:S04]  /*a590*/  SHF.R.U32.HI R144, RZ, 0x6, R144 ;  /* 0x00000006ff907819 */ /* 0x002fc80000011690 */
[----:B------:R-:W-:-:S04]  /*a5a0*/  SGXT.U32 R144, R144, 0x1 ;  /* 0x000000019090781a */ /* 0x000fc80000000000 */
[----:B------:R-:W-:-:S05]  /*a5b0*/  LOP3.LUT R144, R144, 0x32, RZ, 0xfc, !PT ;  /* 0x0000003290907812 */ /* 0x000fca00078efcff */
[----:B------:R-:W-:Y:S01]  /*a5c0*/  IMAD R136, R144, R16, RZ ;  /* 0x0000001090887224 */ /* 0x000fe200078e02ff */
[----:B----4-:R-:W-:Y:S02]  /*a5d0*/  SHF.R.U32.HI R158, RZ, 0x6, R158 ;  /* 0x00000006ff9e7819 */ /* 0x010fe4000001169e */
[----:B------:R-:W-:Y:S02]  /*a5e0*/  SHF.R.U32.HI R222, RZ, 0x6, R222 ;  /* 0x00000006ffde7819 */ /* 0x000fe400000116de */
[----:B------:R-:W-:Y:S02]  /*a5f0*/  SHF.R.U32.HI R159, RZ, 0x6, R159 ;  /* 0x00000006ff9f7819 */ /* 0x000fe4000001169f */
[----:B------:R-:W-:Y:S02]  /*a600*/  SGXT.U32 R158, R158, 0x1 ;  /* 0x000000019e9e781a */ /* 0x000fe40000000000 */
[----:B------:R-:W-:Y:S01]  /*a610*/  SHF.R.U32.HI R153, RZ, 0x6, R153 ;  /* 0x00000006ff997819 */ /* 0x000fe20000011699 */
[----:B------:R-:W1:Y:S01]  /*a620*/  S2R R144, SR_TID.X ;  /* 0x0000000000907919 */ /* 0x000e620000002100 */
[----:B------:R-:W-:-:S02]  /*a630*/  SGXT.U32 R222, R222, 0x1 ;  /* 0x00000001dede781a */ /* 0x000fc40000000000 */
[----:B------:R-:W-:Y:S02]  /*a640*/  SGXT.U32 R159, R159, 0x1 ;  /* 0x000000019f9f781a */ /* 0x000fe40000000000 */
[----:B------:R-:W-:Y:S02]  /*a650*/  SGXT.U32 R153, R153, 0x1 ;  /* 0x000000019999781a */ /* 0x000fe40000000000 */
[----:B------:R-:W-:Y:S02]  /*a660*/  LOP3.LUT R158, R158, 0x24, RZ, 0xfc, !PT ;  /* 0x000000249e9e7812 */ /* 0x000fe400078efcff */
[----:B------:R-:W-:Y:S02]  /*a670*/  LOP3.LUT R159, R159, 0x22, RZ, 0xfc, !PT ;  /* 0x000000229f9f7812 */ /* 0x000fe400078efcff */
[----:B------:R-:W-:Y:S02]  /*a680*/  LOP3.LUT R222, R222, 0x20, RZ, 0xfc, !PT ;  /* 0x00000020dede7812 */ /* 0x000fe400078efcff */
[----:B------:R-:W-:Y:S01]  /*a690*/  LOP3.LUT R153, R153, 0x26, RZ, 0xfc, !PT ;  /* 0x0000002699997812 */ /* 0x000fe200078efcff */
[-C--:B------:R-:W-:Y:S01]  /*a6a0*/  IMAD R150, R158, R16.reuse, RZ ;  /* 0x000000109e967224 */ /* 0x080fe200078e02ff */
[----:B------:R-:W4:Y:S01]  /*a6b0*/  S2R R151, SR_TID.X ;  /* 0x0000000000977919 */ /* 0x000f220000002100 */
[----:B------:R-:W-:-:S02]  /*a6c0*/  IMAD R152, R159, R16, RZ ;  /* 0x000000109f987224 */ /* 0x000fc400078e02ff */
[-C--:B------:R-:W-:Y:S01]  /*a6d0*/  IMAD R158, R222, R16.reuse, RZ ;  /* 0x00000010de9e7224 */ /* 0x080fe200078e02ff */
[----:B------:R-:W4:Y:S01]  /*a6e0*/  S2R R159, SR_TID.X ;  /* 0x00000000009f7919 */ /* 0x000f220000002100 */
[----:B------:R-:W-:Y:S01]  /*a6f0*/  IMAD R148, R153, R16, RZ ;  /* 0x0000001099947224 */ /* 0x000fe200078e02ff */
[----:B------:R-:W4:Y:S01]  /*a700*/  S2R R222, SR_TID.X ;  /* 0x0000000000de7919 */ /* 0x000f220000002100 */
[----:B------:R-:W4:Y:S01]  /*a710*/  S2R R153, SR_TID.X ;  /* 0x0000000000997919 */ /* 0x000f220000002100 */
[----:B------:R-:W-:Y:S02]  /*a720*/  SHF.R.S32.HI R154, RZ, 0x1f, R8 ;  /* 0x0000001fff9a7819 */ /* 0x000fe40000011408 */
[----:B------:R-:W-:Y:S02]  /*a730*/  SHF.R.S32.HI R25, RZ, 0x1f, R7 ;  /* 0x0000001fff197819 */ /* 0x000fe40000011407 */
[C---:B------:R-:W-:Y:S02]  /*a740*/  IADD3 R101, P6, R7.reuse, R9, RZ ;  /* 0x0000000907657210 */ /* 0x040fe40007fde0ff */
[----:B------:R-:W-:-:S02]  /*a750*/  IADD3 R97, P4, R7, R11, RZ ;  /* 0x0000000b07617210 */ /* 0x000fc40007f9e0ff */
[C---:B------:R-:W-:Y:S02]  /*a760*/  IADD3 R99, P5, R7.reuse, R10, RZ ;  /* 0x0000000a07637210 */ /* 0x040fe40007fbe0ff */
[----:B------:R-:W-:Y:S02]  /*a770*/  LEA.HI R154, R154, R8, RZ, 0x6 ;  /* 0x000000089a9a7211 */ /* 0x000fe400078f30ff */
[C---:B------:R-:W-:Y:S02]  /*a780*/  IADD3 R91, P0, R7.reuse, R14, RZ ;  /* 0x0000000e075b7210 */ /* 0x040fe40007f1e0ff */
[C---:B------:R-:W-:Y:S02]  /*a790*/  IADD3 R93, P1, R7.reuse, R13, RZ ;  /* 0x0000000d075d7210 */ /* 0x040fe40007f3e0ff */
[----:B------:R-:W-:Y:S02]  /*a7a0*/  IADD3 R95, P2, R7, R12, RZ ;  /* 0x0000000c075f7210 */ /* 0x000fe40007f5e0ff */
[----:B------:R-:W-:-:S02]  /*a7b0*/  LEA.HI.X.SX32 R100, R9, R25, 0x1, P6 ;  /* 0x0000001909647211 */ /* 0x000fc400030f0eff */
[-C--:B------:R-:W-:Y:S01]  /*a7c0*/  LEA.HI.X.SX32 R96, R11, R25.reuse, 0x1, P4 ;  /* 0x000000190b607211 */ /* 0x080fe200020f0eff */
[----:B------:R-:W3:Y:S01]  /*a7d0*/  LDC.64 R8, c[0x0][0x218] ;  /* 0x00008600ff087b82 */ /* 0x000ee20000000a00 */
[-C--:B------:R-:W-:Y:S02]  /*a7e0*/  LEA.HI.X.SX32 R98, R10, R25.reuse, 0x1, P5 ;  /* 0x000000190a627211 */ /* 0x080fe400028f0eff */
[----:B-1----:R-:W-:Y:S02]  /*a7f0*/  SHF.R.U32.HI R144, RZ, 0x6, R144 ;  /* 0x00000006ff907819 */ /* 0x002fe40000011690 */
[----:B------:R-:W-:-:S03]  /*a800*/  LEA.HI.X.SX32 R90, R14, R25, 0x1, P0 ;  /* 0x000000190e5a7211 */ /* 0x000fc600000f0eff */
[----:B------:R-:W1:Y:S01]  /*a810*/  LDC.64 R10, c[0x0][0x210] ;  /* 0x00008400ff0a7b82 */ /* 0x000e620000000a00 */
[-C--:B------:R-:W-:Y:S02]  /*a820*/  LEA.HI.X.SX32 R92, R13, R25.reuse, 0x1, P1 ;  /* 0x000000190d5c7211 */ /* 0x080fe400008f0eff */
[----:B------:R-:W-:Y:S02]  /*a830*/  LEA.HI.X.SX32 R94, R12, R25, 0x1, P2 ;  /* 0x000000190c5e7211 */ /* 0x000fe400010f0eff */
[C---:B------:R-:W-:Y:S02]  /*a840*/  IADD3 R103, P0, R7.reuse, R224, RZ ;  /* 0x000000e007677210 */ /* 0x040fe40007f1e0ff */
[C---:B--2---:R-:W-:Y:S02]  /*a850*/  IADD3 R105, P1, R7.reuse, R145, RZ ;  /* 0x0000009107697210 */ /* 0x044fe40007f3e0ff */
[----:B------:R-:W-:Y:S02]  /*a860*/  IADD3 R107, P2, R7, R225, RZ ;  /* 0x000000e1076b7210 */ /* 0x000fe40007f5e0ff */
[----:B------:R-:W-:-:S02]  /*a870*/  SGXT.U32 R144, R144, 0x1 ;  /* 0x000000019090781a */ /* 0x000fc40000000000 */
[-C--:B------:R-:W-:Y:S02]  /*a880*/  LEA.HI.X.SX32 R102, R224, R25.reuse, 0x1, P0 ;  /* 0x00000019e0667211 */ /* 0x080fe400000f0eff */
[-C--:B------:R-:W-:Y:S02]  /*a890*/  LEA.HI.X.SX32 R104, R145, R25.reuse, 0x1, P1 ;  /* 0x0000001991687211 */ /* 0x080fe400008f0eff */
[----:B------:R-:W-:Y:S02]  /*a8a0*/  LEA.HI.X.SX32 R106, R225, R25, 0x1, P2 ;  /* 0x00000019e16a7211 */ /* 0x000fe400010f0eff */
[----:B------:R-:W-:Y:S02]  /*a8b0*/  LOP3.LUT R144, R144, 0x2a, RZ, 0xfc, !PT ;  /* 0x0000002a90907812 */ /* 0x000fe400078efcff */
[C---:B------:R-:W-:Y:S02]  /*a8c0*/  IADD3 R109, P4, R7.reuse, R226, RZ ;  /* 0x000000e2076d7210 */ /* 0x040fe40007f9e0ff */
[----:B------:R-:W-:-:S02]  /*a8d0*/  IADD3 R115, P0, R7, R114, RZ ;  /* 0x0000007207737210 */ /* 0x000fc40007f1e0ff */
[C---:B------:R-:W-:Y:S02]  /*a8e0*/  IADD3 R117, P1, R7.reuse, R116, RZ ;  /* 0x0000007407757210 */ /* 0x040fe40007f3e0ff */
[----:B------:R-:W-:Y:S02]  /*a8f0*/  IADD3 R119, P2, R7, R118, RZ ;  /* 0x0000007607777210 */ /* 0x000fe40007f5e0ff */
[----:B----4-:R-:W-:Y:S02]  /*a900*/  SHF.R.U32.HI R151, RZ, 0x6, R151 ;  /* 0x00000006ff977819 */ /* 0x010fe40000011697 */
[----:B------:R-:W-:Y:S02]  /*a910*/  SHF.R.U32.HI R222, RZ, 0x6, R222 ;  /* 0x00000006ffde7819 */ /* 0x000fe400000116de */
[----:B------:R-:W-:Y:S02]  /*a920*/  SHF.R.U32.HI R159, RZ, 0x6, R159 ;  /* 0x00000006ff9f7819 */ /* 0x000fe4000001169f */
[----:B------:R-:W-:Y:S01]  /*a930*/  SHF.R.U32.HI R153, RZ, 0x6, R153 ;  /* 0x00000006ff997819 */ /* 0x000fe20000011699 */
[----:B------:R-:W-:Y:S01]  /*a940*/  IMAD R144, R144, R16, RZ ;  /* 0x0000001090907224 */ /* 0x000fe200078e02ff */
[----:B------:R-:W-:-:S02]  /*a950*/  LEA.HI.X.SX32 R108, R226, R25, 0x1, P4 ;  /* 0x00000019e26c7211 */ /* 0x000fc400020f0eff */
[-C--:B------:R-:W-:Y:S02]  /*a960*/  LEA.HI.X.SX32 R114, R114, R25.reuse, 0x1, P0 ;  /* 0x0000001972727211 */ /* 0x080fe400000f0eff */
[-C--:B------:R-:W-:Y:S02]  /*a970*/  LEA.HI.X.SX32 R116, R116, R25.reuse, 0x1, P1 ;  /* 0x0000001974747211 */ /* 0x080fe400008f0eff */
[----:B------:R-:W-:Y:S02]  /*a980*/  LEA.HI.X.SX32 R118, R118, R25, 0x1, P2 ;  /* 0x0000001976767211 */ /* 0x000fe400010f0eff */
[----:B------:R-:W-:Y:S02]  /*a990*/  SGXT.U32 R151, R151, 0x1 ;  /* 0x000000019797781a */ /* 0x000fe40000000000 */
[----:B------:R-:W-:Y:S02]  /*a9a0*/  SGXT.U32 R222, R222, 0x1 ;  /* 0x00000001dede781a */ /* 0x000fe40000000000 */
[----:B------:R-:W-:-:S02]  /*a9b0*/  SGXT.U32 R159, R159, 0x1 ;  /* 0x000000019f9f781a */ /* 0x000fc40000000000 */
[C---:B------:R-:W-:Y:S02]  /*a9c0*/  IADD3 R121, P4, R7.reuse, R120, RZ ;  /* 0x0000007807797210 */ /* 0x040fe40007f9e0ff */
[C---:B------:R-:W-:Y:S02]  /*a9d0*/  IADD3 R123, P0, R7.reuse, R130, RZ ;  /* 0x00000082077b7210 */ /* 0x040fe40007f1e0ff */
[C---:B------:R-:W-:Y:S02]  /*a9e0*/  IADD3 R125, P1, R7.reuse, R132, RZ ;  /* 0x00000084077d7210 */ /* 0x040fe40007f3e0ff */
[----:B------:R-:W-:Y:S02]  /*a9f0*/  IADD3 R127, P2, R7, R136, RZ ;  /* 0x00000088077f7210 */ /* 0x000fe40007f5e0ff */
[----:B------:R-:W-:Y:S02]  /*aa00*/  SGXT.U32 R153, R153, 0x1 ;  /* 0x000000019999781a */ /* 0x000fe40000000000 */
[----:B------:R-:W-:-:S02]  /*aa10*/  LOP3.LUT R159, R159, 0x1e, RZ, 0xfc, !PT ;  /* 0x0000001e9f9f7812 */ /* 0x000fc400078efcff */
[----:B------:R-:W-:Y:S02]  /*aa20*/  LOP3.LUT R222, R222, 0x1c, RZ, 0xfc, !PT ;  /* 0x0000001cdede7812 */ /* 0x000fe400078efcff */
[----:B------:R-:W-:Y:S02]  /*aa30*/  LOP3.LUT R151, R151, 0x1a, RZ, 0xfc, !PT ;  /* 0x0000001a97977812 */ /* 0x000fe400078efcff */
[-C--:B------:R-:W-:Y:S02]  /*aa40*/  LEA.HI.X.SX32 R120, R120, R25.reuse, 0x1, P4 ;  /* 0x0000001978787211 */ /* 0x080fe400020f0eff */
[-C--:B------:R-:W-:Y:S02]  /*aa50*/  LEA.HI.X.SX32 R130, R130, R25.reuse, 0x1, P0 ;  /* 0x0000001982827211 */ /* 0x080fe400000f0eff */
[-C--:B------:R-:W-:Y:S02]  /*aa60*/  LEA.HI.X.SX32 R132, R132, R25.reuse, 0x1, P1 ;  /* 0x0000001984847211 */ /* 0x080fe400008f0eff */
[----:B------:R-:W-:-:S02]  /*aa70*/  LEA.HI.X.SX32 R136, R136, R25, 0x1, P2 ;  /* 0x0000001988887211 */ /* 0x000fc400010f0eff */
[----:B------:R-:W-:Y:S02]  /*aa80*/  LOP3.LUT R153, R153, 0x18, RZ, 0xfc, !PT ;  /* 0x0000001899997812 */ /* 0x000fe400078efcff */
[C---:B------:R-:W-:Y:S02]  /*aa90*/  IADD3 R129, P4, R7.reuse, R138, RZ ;  /* 0x0000008a07817210 */ /* 0x040fe40007f9e0ff */
[C---:B------:R-:W-:Y:S02]  /*aaa0*/  IADD3 R131, P0, R7.reuse, R140, RZ ;  /* 0x0000008c07837210 */ /* 0x040fe40007f1e0ff */
[C---:B------:R-:W-:Y:S02]  /*aab0*/  IADD3 R133, P1, R7.reuse, R142, RZ ;  /* 0x0000008e07857210 */ /* 0x040fe40007f3e0ff */
[----:B------:R-:W-:Y:S01]  /*aac0*/  IADD3 R135, P2, R7, R144, RZ ;  /* 0x0000009007877210 */ /* 0x000fe20007f5e0ff */
[-C--:B------:R-:W-:Y:S01]  /*aad0*/  IMAD R159, R159, R16.reuse, RZ ;  /* 0x000000109f9f7224 */ /* 0x080fe200078e02ff */
[----:B---3--:R-:W-:Y:S01]  /*aae0*/  IADD3 R113, P6, R7, R155, RZ ;  /* 0x0000009b07717210 */ /* 0x008fe20007fde0ff */
[-C--:B------:R-:W-:Y:S01]  /*aaf0*/  IMAD R222, R222, R16.reuse, RZ ;  /* 0x00000010dede7224 */ /* 0x080fe200078e02ff */
[-C--:B------:R-:W-:Y:S01]  /*ab00*/  LEA.HI.X.SX32 R138, R138, R25.reuse, 0x1, P4 ;  /* 0x000000198a8a7211 */ /* 0x080fe200020f0eff */
[-C--:B------:R-:W-:Y:S01]  /*ab10*/  IMAD R24, R151, R16.reuse, RZ ;  /* 0x0000001097187224 */ /* 0x080fe200078e02ff */
[-C--:B------:R-:W-:Y:S01]  /*ab20*/  LEA.HI.X.SX32 R140, R140, R25.reuse, 0x1, P0 ;  /* 0x000000198c8c7211 */ /* 0x080fe200000f0eff */
[----:B------:R-:W-:Y:S01]  /*ab30*/  IMAD R16, R153, R16, RZ ;  /* 0x0000001099107224 */ /* 0x000fe200078e02ff */
[-C--:B------:R-:W-:Y:S01]  /*ab40*/  LEA.HI.X.SX32 R142, R142, R25.reuse, 0x1, P1 ;  /* 0x000000198e8e7211 */ /* 0x080fe200008f0eff */
[----:B------:R-:W-:Y:S01]  /*ab50*/  IMAD.WIDE.U32 R8, R6, 0xc, R8 ;  /* 0x0000000c06087825 */ /* 0x000fe200078e0008 */
[----:B------:R-:W-:-:S02]  /*ab60*/  LEA.HI.X.SX32 R144, R144, R25, 0x1, P2 ;  /* 0x0000001990907211 */ /* 0x000fc400010f0eff */
[----:B------:R-:W-:Y:S01]  /*ab70*/  IADD3 R111, P5, R7, R227, RZ ;  /* 0x000000e3076f7210 */ /* 0x000fe20007fbe0ff */
[----:B-1----:R-:W-:Y:S01]  /*ab80*/  IMAD.WIDE.U32 R10, R5, 0xc, R10 ;  /* 0x0000000c050a7825 */ /* 0x002fe200078e000a */
[----:B------:R-:W-:Y:S02]  /*ab90*/  SHF.R.S32.HI R2, RZ, 0x1f, R6 ;  /* 0x0000001fff027819 */ /* 0x000fe40000011406 */
[C---:B------:R-:W-:Y:S02]  /*aba0*/  IADD3 R137, P4, R7.reuse, R146, RZ ;  /* 0x0000009207897210 */ /* 0x040fe40007f9e0ff */
[C---:B------:R-:W-:Y:S02]  /*abb0*/  IADD3 R139, P0, R7.reuse, R148, RZ ;  /* 0x00000094078b7210 */ /* 0x040fe40007f1e0ff */
[C---:B------:R-:W-:Y:S02]  /*abc0*/  IADD3 R141, P1, R7.reuse, R150, RZ ;  /* 0x00000096078d7210 */ /* 0x040fe40007f3e0ff */
[----:B------:R-:W-:-:S02]  /*abd0*/  IADD3 R143, P2, R7, R152, RZ ;  /* 0x00000098078f7210 */ /* 0x000fc40007f5e0ff */
[----:B------:R-:W-:Y:S02]  /*abe0*/  SHF.R.S32.HI R0, RZ, 0x1f, R5 ;  /* 0x0000001fff007819 */ /* 0x000fe40000011405 */
[-C--:B------:R-:W-:Y:S01]  /*abf0*/  LEA.HI.X.SX32 R134, R155, R25.reuse, 0x1, P6 ;  /* 0x000000199b867211 */ /* 0x080fe200030f0eff */
[----:B------:R-:W-:Y:S01]  /*ac00*/  IMAD.MOV.U32 R155, RZ, RZ, R8 ;  /* 0x000000ffff9b7224 */ /* 0x000fe200078e0008 */
[-C--:B------:R-:W-:Y:S01]  /*ac10*/  LEA.HI.X.SX32 R110, R227, R25.reuse, 0x1, P5 ;  /* 0x00000019e36e7211 */ /* 0x080fe200028f0eff */
[----:B------:R-:W-:Y:S01]  /*ac20*/  IMAD R12, R2, 0xc, RZ ;  /* 0x0000000c020c7824 */ /* 0x000fe200078e02ff */
[-C--:B------:R-:W-:Y:S01]  /*ac30*/  LEA.HI.X.SX32 R146, R146, R25.reuse, 0x1, P4 ;  /* 0x0000001992927211 */ /* 0x080fe200020f0eff */
[----:B------:R-:W-:Y:S01]  /*ac40*/  IMAD.MOV.U32 R8, RZ, RZ, R10 ;  /* 0x000000ffff087224 */ /* 0x000fe200078e000a */
[-C--:B------:R-:W-:Y:S02]  /*ac50*/  LEA.HI.X.SX32 R148, R148, R25.reuse, 0x1, P0 ;  /* 0x0000001994947211 */ /* 0x080fe400000f0eff */
[----:B------:R-:W-:-:S02]  /*ac60*/  LEA.HI.X.SX32 R150, R150, R25, 0x1, P1 ;  /* 0x0000001996967211 */ /* 0x000fc400008f0eff */
[----:B------:R-:W-:Y:S02]  /*ac70*/  LEA.HI.X.SX32 R152, R152, R25, 0x1, P2 ;  /* 0x0000001998987211 */ /* 0x000fe400010f0eff */
[C---:B------:R-:W-:Y:S02]  /*ac80*/  IADD3 R145, P4, R7.reuse, R158, RZ ;  /* 0x0000009e07917210 */ /* 0x040fe40007f9e0ff */
[C---:B------:R-:W-:Y:S02]  /*ac90*/  IADD3 R147, P0, R7.reuse, R159, RZ ;  /* 0x0000009f07937210 */ /* 0x040fe40007f1e0ff */
[C---:B------:R-:W-:Y:S02]  /*aca0*/  IADD3 R149, P1, R7.reuse, R222, RZ ;  /* 0x000000de07957210 */ /* 0x040fe40007f3e0ff */
[C---:B------:R-:W-:Y:S02]  /*acb0*/  IADD3 R151, P2, R7.reuse, R24, RZ ;  /* 0x0000001807977210 */ /* 0x040fe40007f5e0ff */
[----:B------:R-:W-:Y:S01]  /*acc0*/  IADD3 R153, P5, R7, R16, RZ ;  /* 0x0000001007997210 */ /* 0x000fe20007fbe0ff */
[----:B------:R-:W-:Y:S01]  /*acd0*/  IMAD R7, R0, 0xc, RZ ;  /* 0x0000000c00077824 */ /* 0x000fe200078e02ff */
[----:B------:R-:W-:Y:S01]  /*ace0*/  SHF.L.U64.HI R10, R122, 0x2, R128 ;  /* 0x000000027a0a7819 */ /* 0x000fe20000010280 */
[----:B------:R-:W-:-:S02]  /*acf0*/  IMAD.IADD R9, R9, 0x1, R12 ;  /* 0x0000000109097824 */ /* 0x000fc400078e020c */
[----:B------:R-:W-:Y:S01]  /*ad00*/  IMAD.IADD R7, R11, 0x1, R7 ;  /* 0x000000010b077824 */ /* 0x000fe200078e0207 */
[----:B------:R-:W-:Y:S01]  /*ad10*/  SHF.L.U64.HI R11, R86, 0x2, R126 ;  /* 0x00000002560b7819 */ /* 0x000fe2000001027e */
[----:B------:R-:W-:Y:S01]  /*ad20*/  IMAD.SHL.U32 R12, R122, 0x4, RZ ;  /* 0x000000047a0c7824 */ /* 0x000fe200078e00ff */
[----:B------:R1:W-:Y:S04]  /*ad30*/  STL [R1+0x48], R10 ;  /* 0x0000480a01007387 */ /* 0x0003e80000100800 */
[----:B------:R2:W-:Y:S01]  /*ad40*/  STL [R1+0x44], R12 ;  /* 0x0000440c01007387 */ /* 0x0005e20000100800 */
[----:B-1----:R-:W-:-:S03]  /*ad50*/  IMAD.SHL.U32 R10, R86, 0x4, RZ ;  /* 0x00000004560a7824 */ /* 0x002fc600078e00ff */
[----:B------:R1:W-:Y:S01]  /*ad60*/  STL [R1+0x40], R11 ;  /* 0x0000400b01007387 */ /* 0x0003e20000100800 */
[----:B--2---:R-:W-:-:S03]  /*ad70*/  SHF.L.U64.HI R12, R83, 0x2, R124 ;  /* 0x00000002530c7819 */ /* 0x004fc6000001027c */
[----:B------:R2:W-:Y:S01]  /*ad80*/  STL [R1+0x3c], R10 ;  /* 0x00003c0a01007387 */ /* 0x0005e20000100800 */
[----:B-1----:R-:W-:-:S03]  /*ad90*/  IMAD.SHL.U32 R11, R83, 0x4, RZ ;  /* 0x00000004530b7824 */ /* 0x002fc600078e00ff */
[----:B------:R1:W-:Y:S01]  /*ada0*/  STL [R1+0x38], R12 ;  /* 0x0000380c01007387 */ /* 0x0003e20000100800 */
[----:B--2---:R-:W-:-:S03]  /*adb0*/  SHF.L.U64.HI R10, R81, 0x2, R112 ;  /* 0x00000002510a7819 */ /* 0x004fc60000010270 */
[----:B------:R2:W-:Y:S04]  /*adc0*/  STL [R1+0x34], R11 ;  /* 0x0000340b01007387 */ /* 0x0005e80000100800 */
[----:B------:R3:W-:Y:S01]  /*add0*/  STL [R1+0x30], R10 ;  /* 0x0000300a01007387 */ /* 0x0007e20000100800 */
[----:B-1----:R-:W-:Y:S01]  /*ade0*/  IMAD.SHL.U32 R12, R81, 0x4, RZ ;  /* 0x00000004510c7824 */ /* 0x002fe200078e00ff */
[----:B--2---:R-:W-:-:S04]  /*adf0*/  SHF.L.U64.HI R11, R79, 0x2, R87 ;  /* 0x000000024f0b7819 */ /* 0x004fc80000010257 */
[----:B------:R1:W-:Y:S01]  /*ae00*/  STL [R1+0x2c], R12 ;  /* 0x00002c0c01007387 */ /* 0x0003e20000100800 */
[----:B---3--:R-:W-:-:S03]  /*ae10*/  IMAD.SHL.U32 R10, R79, 0x4, RZ ;  /* 0x000000044f0a7824 */ /* 0x008fc600078e00ff */
[----:B------:R2:W-:Y:S04]  /*ae20*/  STL [R1+0x28], R11 ;  /* 0x0000280b01007387 */ /* 0x0005e80000100800 */
[----:B------:R3:W-:Y:S01]  /*ae30*/  STL [R1+0x24], R10 ;  /* 0x0000240a01007387 */ /* 0x0007e20000100800 */
[C---:B-1----:R-:W-:Y:S01]  /*ae40*/  SHF.L.U64.HI R12, R77.reuse, 0x2, R85 ;  /* 0x000000024d0c7819 */ /* 0x042fe20000010255 */
[----:B--2---:R-:W-:-:S04]  /*ae50*/  IMAD.SHL.U32 R11, R77, 0x4, RZ ;  /* 0x000000044d0b7824 */ /* 0x004fc800078e00ff */
[----:B------:R1:W-:Y:S01]  /*ae60*/  STL [R1+0x20], R12 ;  /* 0x0000200c01007387 */ /* 0x0003e20000100800 */
[----:B---3--:R-:W-:-:S03]  /*ae70*/  SHF.L.U64.HI R10, R76, 0x2, R84 ;  /* 0x000000024c0a7819 */ /* 0x008fc60000010254 */
[----:B------:R2:W-:Y:S01]  /*ae80*/  STL [R1+0x1c], R11 ;  /* 0x00001c0b01007387 */ /* 0x0005e20000100800 */
[----:B------:R-:W-:-:S03]  /*ae90*/  SHF.R.S32.HI R122, RZ, 0x1f, R6 ;  /* 0x0000001fff7a7819 */ /* 0x000fc60000011406 */
[----:B------:R3:W-:Y:S01]  /*aea0*/  STL [R1+0x18], R10 ;  /* 0x0000180a01007387 */ /* 0x0007e20000100800 */
[----:B-1----:R-:W-:Y:S01]  /*aeb0*/  IMAD.SHL.U32 R12, R76, 0x4, RZ ;  /* 0x000000044c0c7824 */ /* 0x002fe200078e00ff */
[----:B--2---:R-:W-:-:S04]  /*aec0*/  SHF.L.U64.HI R11, R75, 0x2, R82 ;  /* 0x000000024b0b7819 */ /* 0x004fc80000010252 */
[----:B------:R1:W-:Y:S01]  /*aed0*/  STL [R1+0x14], R12 ;  /* 0x0000140c01007387 */ /* 0x0003e20000100800 */
[----:B---3--:R-:W-:Y:S01]  /*aee0*/  IMAD.SHL.U32 R10, R75, 0x4, RZ ;  /* 0x000000044b0a7824 */ /* 0x008fe200078e00ff */
[----:B------:R-:W-:Y:S02]  /*aef0*/  SHF.R.S32.HI R128, RZ, 0x1f, R5 ;  /* 0x0000001fff807819 */ /* 0x000fe40000011405 */
[----:B------:R2:W-:Y:S01]  /*af00*/  STL [R1+0x10], R11 ;  /* 0x0000100b01007387 */ /* 0x0005e20000100800 */
[----:B------:R-:W-:Y:S02]  /*af10*/  LEA.HI.X.SX32 R2, R24, R25, 0x1, P2 ;  /* 0x0000001918027211 */ /* 0x000fe400010f0eff */
[----:B------:R-:W-:Y:S01]  /*af20*/  SHF.L.U64.HI R124, R6, 0x2, R122 ;  /* 0x00000002067c7819 */ /* 0x000fe2000001027a */
[----:B------:R3:W-:Y:S01]  /*af30*/  STL [R1+0xc], R10 ;  /* 0x00000c0a01007387 */ /* 0x0007e20000100800 */
[C---:B-1----:R-:W-:Y:S02]  /*af40*/  SHF.L.U64.HI R12, R74.reuse, 0x2, R80 ;  /* 0x000000024a0c7819 */ /* 0x042fe40000010250 */
[----:B------:R-:W-:Y:S01]  /*af50*/  SHF.L.U64.HI R122, R5, 0x2, R128 ;  /* 0x00000002057a7819 */ /* 0x000fe20000010280 */
[----:B--2---:R-:W-:Y:S01]  /*af60*/  IMAD.SHL.U32 R11, R74, 0x4, RZ ;  /* 0x000000044a0b7824 */ /* 0x004fe200078e00ff */
[----:B------:R-:W-:-:S02]  /*af70*/  SHF.L.U64.HI R122, R123, 0x2, R130 ;  /* 0x000000027b7a7819 */ /* 0x000fc40000010282 */
[----:B---3--:R-:W-:Y:S01]  /*af80*/  SHF.L.U64.HI R10, R252, 0x2, R78 ;  /* 0x00000002fc0a7819 */ /* 0x008fe2000001024e */
[----:B------:R-:W-:Y:S01]  /*af90*/  STL [R1+0x8], R12 ;  /* 0x0000080c01007387 */ /* 0x000fe20000100800 */
[----:B------:R-:W-:Y:S02]  /*afa0*/  SHF.L.U64.HI R130, R131, 0x2, R140 ;  /* 0x0000000283827819 */ /* 0x000fe4000001028c */
[----:B------:R-:W-:Y:S01]  /*afb0*/  SHF.L.U64.HI R140, R141, 0x2, R150 ;  /* 0x000000028d8c7819 */ /* 0x000fe20000010296 */
[----:B------:R1:W-:Y:S01]  /*afc0*/  STL [R1+0x4], R11 ;  /* 0x0000040b01007387 */ /* 0x0003e20000100800 */
[----:B------:R-:W-:-:S03]  /*afd0*/  SHF.L.U64.HI R150, R151, 0x2, R2 ;  /* 0x0000000297967819 */ /* 0x000fc60000010202 */
[----:B------:R2:W-:Y:S04]  /*afe0*/  STL [R1], R10 ;  /* 0x0000000a01007387 */ /* 0x0005e80000100800 */
[----:B------:R3:W5:Y:S01]  /*aff0*/  LDL.LU R2, [R1+0x254] ;  /* 0x0002540001027983 */ /* 0x0007620000300800 */
[----:B------:R-:W-:Y:S02]  /*b000*/  LEA.HI.X.SX32 R0, R16, R25, 0x1, P5 ;  /* 0x0000001910007211 */ /* 0x000fe400028f0eff */
[----:B------:R-:W-:Y:S02]  /*b010*/  SHF.L.U64.HI R124, R125, 0x2, R132 ;  /* 0x000000027d7c7819 */ /* 0x000fe40000010284 */
[----:B------:R-:W-:Y:S02]  /*b020*/  SHF.L.U64.HI R132, R133, 0x2, R142 ;  /* 0x0000000285847819 */ /* 0x000fe4000001028e */
[----:B------:R-:W-:-:S02]  /*b030*/  SHF.L.U64.HI R142, R143, 0x2, R152 ;  /* 0x000000028f8e7819 */ /* 0x000fc40000010298 */
[----:B------:R-:W-:Y:S02]  /*b040*/  SHF.L.U64.HI R152, R153, 0x2, R0 ;  /* 0x0000000299987819 */ /* 0x000fe40000010200 */
[----:B------:R-:W4:Y:S01]  /*b050*/  S2R R0, SR_TID.X ;  /* 0x0000000000007919 */ /* 0x000f220000002100 */
[-C--:B------:R-:W-:Y:S02]  /*b060*/  LEA.HI.X.SX32 R158, R158, R25.reuse, 0x1, P4 ;  /* 0x000000199e9e7211 */ /* 0x080fe400020f0eff */
[-C--:B------:R-:W-:Y:S02]  /*b070*/  LEA.HI.X.SX32 R159, R159, R25.reuse, 0x1, P0 ;  /* 0x000000199f9f7211 */ /* 0x080fe400000f0eff */
[----:B------:R-:W-:Y:S02]  /*b080*/  LEA.HI.X.SX32 R222, R222, R25, 0x1, P1 ;  /* 0x00000019dede7211 */ /* 0x000fe400008f0eff */
[----:B------:R-:W-:Y:S02]  /*b090*/  SHF.R.S32.HI R154, RZ, 0x6, R154 ;  /* 0x00000006ff9a7819 */ /* 0x000fe4000001149a */
[----:B------:R-:W-:-:S02]  /*b0a0*/  SHF.L.U64.HI R112, R113, 0x2, R134 ;  /* 0x0000000271707819 */ /* 0x000fc40000010286 */
[----:B------:R-:W-:Y:S02]  /*b0b0*/  SHF.L.U64.HI R126, R127, 0x2, R136 ;  /* 0x000000027f7e7819 */ /* 0x000fe40000010288 */
[----:B------:R-:W-:Y:S01]  /*b0c0*/  SHF.L.U64.HI R128, R129, 0x2, R138 ;  /* 0x0000000281807819 */ /* 0x000fe2000001028a */
[----:B------:R-:W-:Y:S01]  /*b0d0*/  IMAD.SHL.U32 R226, R72, 0x4, RZ ;  /* 0x0000000448e27824 */ /* 0x000fe200078e00ff */
[----:B------:R-:W-:Y:S01]  /*b0e0*/  SHF.L.U64.HI R14, R64, 0x2, R15 ;  /* 0x00000002400e7819 */ /* 0x000fe2000001020f */
[----:B------:R-:W-:Y:S01]  /*b0f0*/  IMAD.SHL.U32 R224, R70, 0x4, RZ ;  /* 0x0000000446e07824 */ /* 0x000fe200078e00ff */
[----:B------:R-:W-:Y:S01]  /*b100*/  SHF.L.U64.HI R134, R135, 0x2, R144 ;  /* 0x0000000287867819 */ /* 0x000fe20000010290 */
[----:B-1----:R-:W-:Y:S01]  /*b110*/  IMAD.SHL.U32 R11, R68, 0x4, RZ ;  /* 0x00000004440b7824 */ /* 0x002fe200078e00ff */
[----:B------:R-:W-:Y:S01]  /*b120*/  SHF.L.U64.HI R136, R137, 0x2, R146 ;  /* 0x0000000289887819 */ /* 0x000fe20000010292 */
[----:B------:R-:W-:Y:S01]  /*b130*/  IMAD.SHL.U32 R13, R66, 0x4, RZ ;  /* 0x00000004420d7824 */ /* 0x000fe200078e00ff */
[----:B------:R-:W-:Y:S01]  /*b140*/  SHF.L.U64.HI R138, R139, 0x2, R148 ;  /* 0x000000028b8a7819 */ /* 0x000fe20000010294 */
[----:B------:R-:W-:Y:S01]  /*b150*/  IMAD.SHL.U32 R15, R64, 0x4, RZ ;  /* 0x00000004400f7824 */ /* 0x000fe200078e00ff */
[----:B------:R-:W-:-:S02]  /*b160*/  SHF.L.U64.HI R251, R250, 0x2, R251 ;  /* 0x00000002fafb7819 */ /* 0x000fc400000102fb */
[----:B------:R-:W-:Y:S02]  /*b170*/  CS2R R24, SRZ ;  /* 0x0000000000187805 */ /* 0x000fe4000001ff00 */
[----:B------:R-:W-:Y:S02]  /*b180*/  SHF.L.U64.HI R249, R248, 0x2, R249 ;  /* 0x00000002f8f97819 */ /* 0x000fe400000102f9 */
[----:B------:R-:W-:Y:S02]  /*b190*/  CS2R R26, SRZ ;  /* 0x00000000001a7805 */ /* 0x000fe4000001ff00 */
[----:B------:R-:W-:Y:S02]  /*b1a0*/  SHF.L.U64.HI R247, R246, 0x2, R247 ;  /* 0x00000002f6f77819 */ /* 0x000fe400000102f7 */
[----:B------:R-:W-:Y:S02]  /*b1b0*/  CS2R R28, SRZ ;  /* 0x00000000001c7805 */ /* 0x000fe4000001ff00 */
[----:B------:R-:W-:-:S02]  /*b1c0*/  SHF.L.U64.HI R245, R244, 0x2, R245 ;  /* 0x00000002f4f57819 */ /* 0x000fc400000102f5 */
[----:B----4-:R-:W-:Y:S02]  /*b1d0*/  SHF.R.U32.HI R0, RZ, 0x6, R0 ;  /* 0x00000006ff007819 */ /* 0x010fe40000011600 */
[----:B------:R-:W-:Y:S02]  /*b1e0*/  CS2R R30, SRZ ;  /* 0x00000000001e7805 */ /* 0x000fe4000001ff00 */
[----:B------:R-:W-:Y:S02]  /*b1f0*/  SHF.L.U64.HI R243, R242, 0x2, R243 ;  /* 0x00000002f2f37819 */ /* 0x000fe400000102f3 */
[----:B------:R-:W-:Y:S02]  /*b200*/  CS2R R32, SRZ ;  /* 0x0000000000207805 */ /* 0x000fe4000001ff00 */
[----:B------:R-:W-:Y:S02]  /*b210*/  SHF.L.U64.HI R241, R240, 0x2, R241 ;  /* 0x00000002f0f17819 */ /* 0x000fe400000102f1 */
[----:B------:R-:W-:-:S02]  /*b220*/  CS2R R34, SRZ ;  /* 0x0000000000227805 */ /* 0x000fc4000001ff00 */
[----:B------:R-:W-:Y:S02]  /*b230*/  SHF.L.U64.HI R239, R238, 0x2, R239 ;  /* 0x00000002eeef7819 */ /* 0x000fe400000102ef */
        /* <DEDUP_REMOVED lines=27> */
[----:B------:R-:W-:Y:S01]  /*b3f0*/  SHF.L.U64.HI R210, R209, 0x2, R210 ;  /* 0x00000002d1d27819 */ /* 0x000fe200000102d2 */
[----:B------:R-:W-:Y:S01]  /*b400*/  IMAD.SHL.U32 R252, R252, 0x4, RZ ;  /* 0x00000004fcfc7824 */ /* 0x000fe200078e00ff */
        /* <DEDUP_REMOVED lines=50> */
[----:B--2---:R-:W-:Y:S01]  /*b730*/  SHF.L.U64.HI R10, R68, 0x2, R69 ;  /* 0x00000002440a7819 */ /* 0x004fe20000010245 */
        /* <DEDUP_REMOVED lines=49> */
[----:B------:R-:W-:Y:S01]  /*ba50*/  SGXT.U32 R0, R0, 0x1 ;  /* 0x000000010000781a */ /* 0x000fe20000000000 */
[----:B------:R-:W-:Y:S01]  /*ba60*/  IMAD.SHL.U32 R93, R93, 0x4, RZ ;  /* 0x000000045d5d7824 */ /* 0x000fe200078e00ff */
[----:B------:R-:W-:Y:S01]  /*ba70*/  CS2R R64, SRZ ;  /* 0x0000000000407805 */ /* 0x000fe2000001ff00 */
        /* <DEDUP_REMOVED lines=22> */
[----:B------:R-:W-:-:S02]  /*bbe0*/  IMAD.SHL.U32 R117, R117, 0x4, RZ ;  /* 0x0000000475757824 */ /* 0x000fc400078e00ff */
[----:B------:R-:W-:Y:S02]  /*bbf0*/  IMAD.SHL.U32 R119, R119, 0x4, RZ ;  /* 0x0000000477777824 */ /* 0x000fe400078e00ff */
[----:B------:R-:W-:Y:S02]  /*bc00*/  IMAD.SHL.U32 R121, R121, 0x4, RZ ;  /* 0x0000000479797824 */ /* 0x000fe400078e00ff */
[----:B------:R-:W-:Y:S02]  /*bc10*/  IMAD.SHL.U32 R123, R123, 0x4, RZ ;  /* 0x000000047b7b7824 */ /* 0x000fe400078e00ff */
[----:B------:R-:W-:Y:S02]  /*bc20*/  IMAD.SHL.U32 R125, R125, 0x4, RZ ;  /* 0x000000047d7d7824 */ /* 0x000fe400078e00ff */
[----:B------:R-:W-:Y:S02]  /*bc30*/  IMAD.SHL.U32 R127, R127, 0x4, RZ ;  /* 0x000000047f7f7824 */ /* 0x000fe400078e00ff */
        /* <DEDUP_REMOVED lines=13> */
[----:B------:R-:W-:Y:S01]  /*bd10*/  VIADD R158, R154, 0xfffffffd ;  /* 0xfffffffd9a9e7836 */ /* 0x000fe20000000000 */
[----:B------:R-:W-:Y:S01]  /*bd20*/  UIADD3 UR12, UR12, -0xc0, URZ ;  /* 0xffffff400c0c7890 */ /* 0x000fe2000fffe03f */
[----:B------:R-:W-:Y:S01]  /*bd30*/  UMOV UR13, 0x2 ;  /* 0x00000002000d7882 */ /* 0x000fe20000000000 */
[----:B------:R-:W-:Y:S01]  /*bd40*/  UMOV UR14, 0xffffffff ;  /* 0xffffffff000e7882 */ /* 0x000fe20000000000 */
[----:B---3--:R-:W-:-:S09]  /*bd50*/  UMOV UR4, URZ ;  /* 0x0000003f00047c82 */ /* 0x008fd20008000000 */
.L_x_1:
[----:B------:R-:W-:Y:S01]  /*bd60*/  UIADD3 UR14, UR14, 0x1, URZ ;  /* 0x000000010e0e7890 */ /* 0x000fe2000fffe03f */
[----:B------:R-:W-:-:S04]  /*bd70*/  DEPBAR.LE SB0, 0x4 ;  /* 0x000081000000791a */ /* 0x000fc80000000000 */
[----:B------:R-:W-:Y:S01]  /*bd80*/  BAR.SYNC.DEFER_BLOCKING 0x0 ;  /* 0x0000000000007b1d */ /* 0x000fe20000010000 */
[----:B------:R-:W-:Y:S01]  /*bd90*/  UISETP.GT.AND UP0, UPT, UR14, 0x3, UPT ;  /* 0x000000030e00788c */ /* 0x000fe2000bf04270 */
[----:B------:R-:W-:Y:S01]  /*bda0*/  VIADD R158, R154, 0xfffffffd ;  /* 0xfffffffd9a9e7836 */ /* 0x000fe20000000000 */
[----:B------:R-:W-:Y:S01]  /*bdb0*/  ISETP.GE.AND P1, PT, R0, UR12, PT ;  /* 0x0000000c00007c0c */ /* 0x000fe2000bf26270 */
[----:B------:R-:W-:Y:S02]  /*bdc0*/  UIADD3 UR13, UR13, 0x1, URZ ;  /* 0x000000010d0d7890 */ /* 0x000fe4000fffe03f */
[----:B------:R-:W-:Y:S01]  /*bdd0*/  USEL UR14, UR14, URZ, !UP0 ;  /* 0x0000003f0e0e7287 */ /* 0x000fe2000c000000 */
[----:B------:R-:W-:Y:S01]  /*bde0*/  ISETP.LE.AND P0, PT, R158, UR4, PT ;  /* 0x000000049e007c0c */ /* 0x000fe2000bf03270 */
[----:B------:R-:W-:Y:S01]  /*bdf0*/  UMOV UR11, 0x40000040 ;  /* 0x40000040000b7882 */ /* 0x000fe20000000000 */
[----:B------:R-:W-:Y:S01]  /*be00*/  UMOV UR9, 0x40000040 ;  /* 0x4000004000097882 */ /* 0x000fe20000000000 */
[----:B------:R-:W-:Y:S01]  /*be10*/  ULEA UR5, UR14, UR7, 0xe ;  /* 0x000000070e057291 */ /* 0x000fe2000f8e703f */
[----:B------:R-:W-:Y:S01]  /*be20*/  SEL R158, RZ, 0x4, P1 ;  /* 0x00000004ff9e7807 */ /* 0x000fe20000800000 */
[----:B------:R-:W-:-:S02]  /*be30*/  ULEA UR6, UR14, UR7, 0xf ;  /* 0x000000070e067291 */ /* 0x000fc4000f8e783f */
[----:B------:R-:W-:Y:S01]  /*be40*/  UIADD3 UR5, UR5, 0x20000, URZ ;  /* 0x0002000005057890 */ /* 0x000fe2000fffe03f */
[----:B------:R-:W-:Y:S01]  /*be50*/  SEL R158, R158, RZ, !P0 ;  /* 0x000000ff9e9e7207 */ /* 0x000fe20004000000 */
[----:B------:R-:W-:Y:S02]  /*be60*/  USHF.R.U32.HI UR6, URZ, 0x4, UR6 ;  /* 0x000000043f067899 */ /* 0x000fe40008011606 */
[----:B------:R-:W-:Y:S01]  /*be70*/  USHF.R.U32.HI UR5, URZ, 0x4, UR5 ;  /* 0x000000043f057899 */ /* 0x000fe20008011605 */
[----:B------:R-:W-:Y:S01]  /*be80*/  ISETP.NE.U32.AND P1, PT, R158, RZ, PT ;  /* 0x000000ff9e00720c */ /* 0x000fe20003f25070 */
[----:B------:R-:W-:Y:S01]  /*be90*/  USGXT.U32 UR10, UR6, 0xe ;  /* 0x0000000e060a789a */ /* 0x000fe20008000000 */
[----:B------:R-:W-:Y:S01]  /*bea0*/  IADD3 R158, P2, R8, R113, RZ ;  /* 0x00000071089e7210 */ /* 0x000fe20007f5e0ff */
[----:B------:R-:W-:Y:S01]  /*beb0*/  USGXT.U32 UR8, UR5, 0xe ;  /* 0x0000000e0508789a */ /* 0x000fe20008000000 */
[----:B------:R-:W-:Y:S02]  /*bec0*/  WARPGROUP.ARRIVE ;  /* 0x00000000000079c5 */ /* 0x000fe40000000000 */
[----:B------:R-:W-:Y:S01]  /*bed0*/  UMOV UR5, URZ ;  /* 0x0000003f00057c82 */ /* 0x000fe20008000000 */
[----:B------:R-:W-:Y:S01]  /*bee0*/  UMOV UR6, URZ ;  /* 0x0000003f00067c82 */ /* 0x000fe20008000000 */
[----:B------:R-:W-:-:S04]  /*bef0*/  IMAD.X R159, R7, 0x1, R112, P2 ;  /* 0x00000001079f7824 */ /* 0x000fc800010e0670 */
[----:B------:R-:W-:Y:S01]  /*bf00*/  HGMMA.64x128x8.F32.TF32 R24, gdesc[UR8], R24 ;  /* 0x05e00000081879f0 */ /* 0x000fe20008702818 */
[----:B------:R-:W-:Y:S02]  /*bf10*/  UIADD3 UR10, UP1, UR10, 0x2, URZ ;  /* 0x000000020a0a7890 */ /* 0x000fe4000ff3e03f */
[----:B------:R-:W-:Y:S02]  /*bf20*/  UIADD3 UR8, UP0, UR8, 0x2, URZ ;  /* 0x0000000208087890 */ /* 0x000fe4000ff1e03f */
[----:B------:R-:W-:Y:S02]  /*bf30*/  UIADD3.X UR11, UR6, 0x40000040, URZ, UP1, !UPT ;  /* 0x40000040060b7890 */ /* 0x000fe40008ffe43f */
[----:B------:R-:W-:Y:S02]  /*bf40*/  UIADD3.X UR9, UR5, 0x40000040, URZ, UP0, !UPT ;  /* 0x4000004005097890 */ /* 0x000fe400087fe43f */
[----:B------:R-:W-:Y:S02]  /*bf50*/  UIADD3.64 UR22, UR10, 0x2, URZ ;  /* 0x000000020a167897 */ /* 0x000fe4000fffe03f */
[----:B------:R-:W-:-:S02]  /*bf60*/  UIADD3.64 UR20, UR8, 0x2, URZ ;  /* 0x0000000208147897 */ /* 0x000fc4000fffe03f */
[----:B------:R-:W-:-:S04]  /*bf70*/  UISETP.GT.AND UP0, UPT, UR13, 0x3, UPT ;  /* 0x000000030d00788c */ /* 0x000fc8000bf04270 */
[----:B------:R-:W-:-:S04]  /*bf80*/  USEL UR13, UR13, URZ, !UP0 ;  /* 0x0000003f0d0d7287 */ /* 0x000fc8000c000000 */
[----:B------:R-:W-:-:S06]  /*bf90*/  ULEA UR5, UR13, UR7, 0xe ;  /* 0x000000070d057291 */ /* 0x000fcc000f8e703f */
[----:B------:R-:W-:Y:S01]  /*bfa0*/  VIADD R222, R3, UR5 ;  /* 0x0000000503de7c36 */ /* 0x000fe20008000000 */
[----:B------:R-:W-:-:S12]  /*bfb0*/  HGMMA.64x128x8.F32.TF32 R24, gdesc[UR8], R24 ;  /* 0x05e00000081879f0 */ /* 0x000fd80008702818 */
[----:B------:R-:W-:Y:S01]  /*bfc0*/  HGMMA.64x128x8.F32.TF32 R24, gdesc[UR20], R24 ;  /* 0x05e00000141879f0 */ /* 0x000fe20008702818 */
[----:B------:R-:W-:Y:S02]  /*bfd0*/  UIADD3.64 UR22, UR10, 0x4, URZ ;  /* 0x000000040a167897 */ /* 0x000fe4000fffe03f */
[----:B------:R-:W-:-:S09]  /*bfe0*/  UIADD3.64 UR20, UR8, 0x4, URZ ;  /* 0x0000000408147897 */ /* 0x000fd2000fffe03f */
        /* <DEDUP_REMOVED lines=8> */
[----:B------:R-:W-:Y:S02]  /*c070*/  UIADD3.64 UR20, UR8, 0x202, URZ ;  /* 0x0000020208147897 */ /* 0x000fe4000fffe03f */
[----:B------:R-:W-:Y:S02]  /*c080*/  UIADD3.64 UR10, UR10, 0x404, URZ ;  /* 0x000004040a0a7897 */ /* 0x000fe4000fffe03f */
[----:B------:R-:W-:-:S05]  /*c090*/  UIADD3.64 UR8, UR8, 0x204, URZ ;  /* 0x0000020408087897 */ /* 0x000fca000fffe03f */
[----:B------:R-:W-:-:S12]  /*c0a0*/  HGMMA.64x128x8.F32.TF32 R24, gdesc[UR20], R24 ;  /* 0x05e00000141879f0 */ /* 0x000fd80008702818 */
[----:B------:R-:W-:Y:S03]  /*c0b0*/  HGMMA.64x128x8.F32.TF32 R24, gdesc[UR8], R24, gsb0 ;  /* 0x05e00000081879f0 */ /* 0x000fe60008002818 */
[----:B------:R-:W-:Y:S02]  /*c0c0*/  WARPGROUP.DEPBAR.LE gsb0, 0x1 ;  /* 0x00008000000079c5 */ /* 0x000fe40000010100 */
[----:B------:R-:W-:Y:S06]  /*c0d0*/  BAR.SYNC.DEFER_BLOCKING 0x0 ;  /* 0x0000000000007b1d */ /* 0x000fec0000010000 */
[----:B------:R-:W-:Y:S01]  /*c0e0*/  @!PT LDS RZ, [RZ] ;  /* 0x00000000fffff984 */ /* 0x000fe20000000800 */
[----:B------:R-:W-:Y:S01]  /*c0f0*/  @!PT LDS RZ, [RZ] ;  /* 0x00000000fffff984 */ /* 0x000fe20000000800 */
[----:B------:R-:W-:Y:S01]  /*c100*/  @!PT LDS RZ, [RZ] ;  /* 0x00000000fffff984 */ /* 0x000fe20000000800 */
[----:B------:R1:W-:Y:S02]  /*c110*/  LDGSTS.E [R222+0x20000], desc[UR16][R158.64], P1 ;  /* 0x200000009ede7fae */ /* 0x0003e40008921850 */
[----:B-1----:R-:W-:-:S04]  /*c120*/  LOP3.LUT R159, R0, 0x2, RZ, 0xfc, !PT ;  /* 0x00000002009f7812 */ /* 0x002fc800078efcff */
[----:B------:R-:W-:-:S04]  /*c130*/  ISETP.GE.AND P1, PT, R159, UR12, PT ;  /* 0x0000000c9f007c0c */ /* 0x000fc8000bf26270 */
[----:B------:R-:W-:-:S04]  /*c140*/  SEL R158, RZ, 0x4, P1 ;  /* 0x00000004ff9e7807 */ /* 0x000fc80000800000 */
[----:B------:R-:W-:-:S04]  /*c150*/  SEL R158, R158, RZ, !P0 ;  /* 0x000000ff9e9e7207 */ /* 0x000fc80004000000 */
[----:B------:R-:W-:Y:S02]  /*c160*/  ISETP.NE.U32.AND P1, PT, R158, RZ, PT ;  /* 0x000000ff9e00720c */ /* 0x000fe40003f25070 */
[----:B------:R-:W-:-:S05]  /*c170*/  IADD3 R158, P2, R8, R111, RZ ;  /* 0x0000006f089e7210 */ /* 0x000fca0007f5e0ff */
[----:B------:R-:W-:-:S06]  /*c180*/  IMAD.X R159, R7, 0x1, R110, P2 ;  /* 0x00000001079f7824 */ /* 0x000fcc00010e066e */
        /* <DEDUP_REMOVED lines=17> */
[----:B-1----:R-:W-:Y:S02]  /*c2a0*/  LOP3.LUT R159, R0, 0x4, RZ, 0xfc, !PT ;  /* 0x00000004009f7812 */ /* 0x002fe400078efcff */
[----:B------:R-:W-:Y:S02]  /*c2b0*/  LOP3.LUT R222, R3, 0x10, RZ, 0x3c, !PT ;  /* 0x0000001003de7812 */ /* 0x000fe400078e3cff */
[----:B------:R-:W-:-:S03]  /*c2c0*/  ISETP.GE.AND P1, PT, R159, UR12, PT ;  /* 0x0000000c9f007c0c */ /* 0x000fc6000bf26270 */
[----:B------:R-:W-:Y:S01]  /*c2d0*/  VIADD R222, R222, UR5 ;  /* 0x00000005dede7c36 */ /* 0x000fe20008000000 */
        /* <DEDUP_REMOVED lines=204> */
[----:B------:R-:W-:Y:S01]  /*cfa0*/  SEL R158, RZ, 0x4, P1 ;  /* 0x00000004ff9e7807 */ /* 0x000fe20000800000 */
[----:B------:R-:W-:-:S03]  /*cfb0*/  ULEA UR5, UR13, UR7, 0xf ;  /* 0x000000070d057291 */ /* 0x000fc6000f8e783f */
        /* <DEDUP_REMOVED lines=28> */
[----:B------:R1:W-:Y:S04]  /*d180*/  LDGSTS.E [R222+0x22008], desc[UR16][R158.64], P1 ;  /* 0x220080009ede7fae */ /* 0x0003e80008921850 */
[----:B------:R-:W0:Y:S01]  /*d190*/  LDGDEPBAR ;  /* 0x00000000000079af */ /* 0x000e220000000000 */
[----:B-1----:R-:W1:Y:S01]  /*d1a0*/  S2R R159, SR_TID.X ;  /* 0x00000000009f7919 */ /* 0x002e620000002100 */
[----:B------:R-:W-:Y:S01]  /*d1b0*/  VIADD R222, R4, UR5 ;  /* 0x0000000504de7c36 */ /* 0x000fe20008000000 */
[----:B-1----:R-:W-:-:S04]  /*d1c0*/  LOP3.LUT R159, R159, 0x3f, RZ, 0xc0, !PT ;  /* 0x0000003f9f9f7812 */ /* 0x002fc800078ec0ff */
[----:B------:R-:W-:-:S04]  /*d1d0*/  ISETP.GE.AND P1, PT, R159, UR12, PT ;  /* 0x0000000c9f007c0c */ /* 0x000fc8000bf26270 */
[----:B------:R-:W-:-:S04]  /*d1e0*/  SEL R158, RZ, 0x4, P1 ;  /* 0x00000004ff9e7807 */ /* 0x000fc80000800000 */
[----:B------:R-:W-:-:S04]  /*d1f0*/  SEL R158, R158, RZ, !P0 ;  /* 0x000000ff9e9e7207 */ /* 0x000fc80004000000 */
[----:B------:R-:W-:Y:S02]  /*d200*/  ISETP.NE.U32.AND P0, PT, R158, RZ, PT ;  /* 0x000000ff9e00720c */ /* 0x000fe40003f05070 */
[----:B------:R-:W-:-:S05]  /*d210*/  IADD3 R158, P1, R155, R89, RZ ;  /* 0x000000599b9e7210 */ /* 0x000fca0007f3e0ff */
[----:B------:R-:W-:-:S06]  /*d220*/  IMAD.X R159, R9, 0x1, R88, P1 ;  /* 0x00000001099f7824 */ /* 0x000fcc00008e0658 */
[----:B------:R1:W-:Y:S02]  /*d230*/  LDGSTS.E [R222], desc[UR16][R158.64], P0 ;  /* 0x000000009ede7fae */ /* 0x0003e40008121850 */
[----:B-1----:R-:W-:-:S05]  /*d240*/  IADD3 R158, P1, R155, R17, RZ ;  /* 0x000000119b9e7210 */ /* 0x002fca0007f3e0ff */
[----:B------:R-:W-:-:S05]  /*d250*/  IMAD.X R159, R9, 0x1, R16, P1 ;  /* 0x00000001099f7824 */ /* 0x000fca00008e0610 */
[----:B------:R1:W-:Y:S02]  /*d260*/  LDGSTS.E [R222+0x400], desc[UR16][R158.64], P0 ;  /* 0x004000009ede7fae */ /* 0x0003e40008121850 */
        /* <DEDUP_REMOVED lines=35> */
[----:B------:R1:W-:Y:S04]  /*d4a0*/  LDGSTS.E [R222+0x3400], desc[UR16][R158.64], P0 ;  /* 0x034000009ede7fae */ /* 0x0003e80008121850 */
[----:B------:R-:W1:Y:S02]  /*d4b0*/  LDL R159, [R1+0xc] ;  /* 0x00000c00019f7983 */ /* 0x000e640000100800 */
[----:B-1----:R-:W-:Y:S02]  /*d4c0*/  IADD3 R158, P1, R155, R159, RZ ;  /* 0x0000009f9b9e7210 */ /* 0x002fe40007f3e0ff */
[----:B------:R-:W2:Y:S03]  /*d4d0*/  LDL R159, [R1+0x10] ;  /* 0x00001000019f7983 */ /* 0x000ea60000100800 */
[----:B--2---:R-:W-:-:S05]  /*d4e0*/  IMAD.X R159, R9, 0x1, R159, P1 ;  /* 0x00000001099f7824 */ /* 0x004fca00008e069f */
[----:B------:R1:W-:Y:S04]  /*d4f0*/  LDGSTS.E [R222+0x3800], desc[UR16][R158.64], P0 ;  /* 0x038000009ede7fae */ /* 0x0003e80008121850 */
[----:B------:R-:W1:Y:S02]  /*d500*/  LDL R159, [R1+0x2c] ;  /* 0x00002c00019f7983 */ /* 0x000e640000100800 */
[----:B-1----:R-:W-:Y:S02]  /*d510*/  IADD3 R158, P1, R155, R159, RZ ;  /* 0x0000009f9b9e7210 */ /* 0x002fe40007f3e0ff */
[----:B------:R-:W2:Y:S03]  /*d520*/  LDL R159, [R1+0x30] ;  /* 0x00003000019f7983 */ /* 0x000ea60000100800 */
[----:B--2---:R-:W-:-:S05]  /*d530*/  IMAD.X R159, R9, 0x1, R159, P1 ;  /* 0x00000001099f7824 */ /* 0x004fca00008e069f */
[----:B------:R1:W-:Y:S02]  /*d540*/  LDGSTS.E [R222+0x3c00], desc[UR16][R158.64], P0 ;  /* 0x03c000009ede7fae */ /* 0x0003e40008121850 */
[----:B-1----:R-:W-:Y:S02]  /*d550*/  LOP3.LUT R222, R4, 0x20, RZ, 0x3c, !PT ;  /* 0x0000002004de7812 */ /* 0x002fe400078e3cff */
[----:B------:R-:W-:-:S03]  /*d560*/  IADD3 R158, P1, R155, R23, RZ ;  /* 0x000000179b9e7210 */ /* 0x000fc60007f3e0ff */
[----:B------:R-:W-:Y:S02]  /*d570*/  VIADD R222, R222, UR5 ;  /* 0x00000005dede7c36 */ /* 0x000fe40008000000 */
        /* <DEDUP_REMOVED lines=92> */
[----:B------:R-:W2:Y:S01]  /*db40*/  LDL R159, [R1] ;  /* 0x00000000019f7983 */ /* 0x000ea20000100800 */
[----:B-1----:R-:W-:-:S05]  /*db50*/  IADD3 R158, P1, R155, R252, RZ ;  /* 0x000000fc9b9e7210 */ /* 0x002fca0007f3e0ff */
[----:B--2---:R-:W-:-:S05]  /*db60*/  IMAD.X R159, R9, 0x1, R159, P1 ;  /* 0x00000001099f7824 */ /* 0x004fca00008e069f */
        /* <DEDUP_REMOVED lines=64> */
[----:B------:R-:W2:Y:S01]  /*df70*/  LDL R159, [R1+0x48] ;  /* 0x00004800019f7983 */ /* 0x000ea20000100800 */
[----:B------:R-:W-:Y:S01]  /*df80*/  UIADD3 UR4, UR4, 0x1, URZ ;  /* 0x0000000104047890 */ /* 0x000fe2000fffe03f */
[----:B------:R-:W-:Y:S01]  /*df90*/  LEA R8, P2, R5, R8, 0x2 ;  /* 0x0000000805087211 */ /* 0x000fe200078410ff */
[----:B------:R-:W-:Y:S01]  /*dfa0*/  UIADD3 UR12, UR12, -0x40, URZ ;  /* 0xffffffc00c0c7890 */ /* 0x000fe2000fffe03f */
[----:B--2---:R-:W-:-:S05]  /*dfb0*/  IMAD.X R159, R9, 0x1, R159, P1 ;  /* 0x00000001099f7824 */ /* 0x004fca00008e069f */
[----:B------:R1:W-:Y:S01]  /*dfc0*/  LDGSTS.E [R222+0x3f00], desc[UR16][R158.64], P0 ;  /* 0x03f000009ede7fae */ /* 0x0003e20008121850 */
[----:B------:R-:W-:Y:S02]  /*dfd0*/  ISETP.NE.U32.AND P0, PT, R154, UR4, PT ;  /* 0x000000049a007c0c */ /* 0x000fe4000bf05070 */
[C---:B------:R-:W-:Y:S01]  /*dfe0*/  LEA R155, P1, R6.reuse, R155, 0x2 ;  /* 0x0000009b069b7211 */ /* 0x040fe200078210ff */
[----:B------:R-:W0:Y:S01]  /*dff0*/  LDGDEPBAR ;  /* 0x00000000000079af */ /* 0x000e220000000000 */
[----:B-1----:R-:W-:Y:S02]  /*e000*/  SHF.R.S32.HI R159, RZ, 0x1f, R5 ;  /* 0x0000001fff9f7819 */ /* 0x002fe40000011405 */
[----:B------:R-:W-:Y:S02]  /*e010*/  SHF.R.S32.HI R158, RZ, 0x1f, R6 ;  /* 0x0000001fff9e7819 */ /* 0x000fe40000011406 */
[----:B------:R-:W-:Y:S02]  /*e020*/  SHF.L.U64.HI R159, R5, 0x2, R159 ;  /* 0x00000002059f7819 */ /* 0x000fe4000001029f */
[----:B------:R-:W-:-:S03]  /*e030*/  SHF.L.U64.HI R158, R6, 0x2, R158 ;  /* 0x00000002069e7819 */ /* 0x000fc6000001029e */
[----:B------:R-:W-:Y:S02]  /*e040*/  IMAD.X R7, R7, 0x1, R159, P2 ;  /* 0x0000000107077824 */ /* 0x000fe400010e069f */
[----:B------:R-:W-:Y:S01]  /*e050*/  IMAD.X R9, R9, 0x1, R158, P1 ;  /* 0x0000000109097824 */ /* 0x000fe200008e069e */
[----:B------:R-:W-:Y:S06]  /*e060*/  @P0 BRA `(.L_x_1) ;  /* 0xffffffdc003c0947 */ /* 0x000fec000383ffff */
.L_x_0:
[----:B------:R-:W1:Y:S01]  /*e070*/  S2R R222, SR_TID.X ;  /* 0x0000000000de7919 */ /* 0x000e620000002100 */
[----:B------:R-:W2:Y:S01]  /*e080*/  S2R R154, SR_TID.X ;  /* 0x00000000009a7919 */ /* 0x000ea20000002100 */
[----:B------:R-:W3:Y:S01]  /*e090*/  S2R R158, SR_TID.X ;  /* 0x00000000009e7919 */ /* 0x000ee20000002100 */
[----:B------:R-:W-:Y:S02]  /*e0a0*/  WARPGROUP.DEPBAR.LE gsb0, 0x0 ;  /* 0x00008000000079c5 */ /* 0x000fe40000010000 */
[----:B------:R-:W-:-:S04]  /*e0b0*/  DEPBAR.LE SB0, 0x0 ;  /* 0x000080000000791a */ /* 0x000fc80000000000 */
[----:B------:R-:W4:Y:S01]  /*e0c0*/  LDL.LU R159, [R1+0x200] ;  /* 0x00020000019f7983 */ /* 0x000f220000300800 */
[----:B------:R-:W-:-:S03]  /*e0d0*/  ULDC UR4, c[0x0][0x244] ;  /* 0x0000910000047ab9 */ /* 0x000fc60000000800 */
[----:B------:R-:W4:Y:S04]  /*e0e0*/  LDL.LU R90, [R1+0xf4] ;  /* 0x0000f400015a7983 */ /* 0x000f280000300800 */
[----:B------:R-:W4:Y:S04]  /*e0f0*/  LDL.LU R89, [R1+0xf0] ;  /* 0x0000f00001597983 */ /* 0x000f280000300800 */
[----:B------:R-:W4:Y:S04]  /*e100*/  LDL.LU R91, [R1+0xec] ;  /* 0x0000ec00015b7983 */ /* 0x000f280000300800 */
[----:B------:R-:W4:Y:S01]  /*e110*/  LDL.LU R94, [R1+0xe8] ;  /* 0x0000e800015e7983 */ /* 0x000f220000300800 */
[----:B-1----:R-:W-:-:S03]  /*e120*/  IMAD.SHL.U32 R222, R222, 0x8, RZ ;  /* 0x00000008dede7824 */ /* 0x002fc600078e00ff */
[----:B------:R-:W4:Y:S01]  /*e130*/  LDL.LU R93, [R1+0xe4] ;  /* 0x0000e400015d7983 */ /* 0x000f220000300800 */
[----:B--2---:R-:W-:Y:S01]  /*e140*/  IMAD.SHL.U32 R154, R154, 0x80, RZ ;  /* 0x000000809a9a7824 */ /* 0x004fe200078e00ff */
[----:B------:R-:W-:Y:S01]  /*e150*/  LOP3.LUT R222, R222, 0x380, RZ, 0xc0, !PT ;  /* 0x00000380dede7812 */ /* 0x000fe200078ec0ff */
[----:B---3--:R-:W-:-:S03]  /*e160*/  IMAD.SHL.U32 R158, R158, 0x10, RZ ;  /* 0x000000109e9e7824 */ /* 0x008fc600078e00ff */
[----:B------:R-:W-:Y:S02]  /*e170*/  LOP3.LUT R154, R154, 0x400, RZ, 0xc0, !PT ;  /* 0x000004009a9a7812 */ /* 0x000fe400078ec0ff */
[----:B------:R-:W-:Y:S02]  /*e180*/  LOP3.LUT R88, R158, 0x70, RZ, 0xc0, !PT ;  /* 0x000000709e587812 */ /* 0x000fe400078ec0ff */
[----:B------:R-:W-:Y:S02]  /*e190*/  IADD3 R3, R222, UR7, R154 ;  /* 0x00000007de037c10 */ /* 0x000fe4000fffe09a */
[----:B------:R-:W-:Y:S01]  /*e1a0*/  LOP3.LUT R0, R158, 0x7f0, RZ, 0xc0, !PT ;  /* 0x000007f09e007812 */ /* 0x000fe200078ec0ff */
[----:B------:R-:W-:Y:S02]  /*e1b0*/  BAR.SYNC.DEFER_BLOCKING 0x0 ;  /* 0x0000000000007b1d */ /* 0x000fe40000010000 */
[----:B------:R-:W-:-:S06]  /*e1c0*/  IMAD.IADD R88, R88, 0x1, R3 ;  /* 0x0000000158587824 */ /* 0x000fcc00078e0203 */
[----:B------:R-:W1:Y:S01]  /*e1d0*/  LDC R3, c[0x0][0x248] ;  /* 0x00009200ff037b82 */ /* 0x000e620000000800 */
[----:B------:R-:W-:Y:S07]  /*e1e0*/  STSM.16.M88.4 [R88], R24 ;  /* 0x0000001858007844 */ /* 0x000fee0000000200 */
[----:B------:R-:W-:Y:S06]  /*e1f0*/  BAR.SYNC.DEFER_BLOCKING 0x0 ;  /* 0x0000000000007b1d */ /* 0x000fec0000010000 */
[----:B-----5:R-:W2:Y:S02]  /*e200*/  LDS.128 R4, [R0+UR7] ;  /* 0x0000000700047984 */ /* 0x020ea40008000c00 */
[----:B------:R-:W-:Y:S06]  /*e210*/  BAR.SYNC.DEFER_BLOCKING 0x0 ;  /* 0x0000000000007b1d */ /* 0x000fec0000010000 */
[----:B------:R-:W-:Y:S02]  /*e220*/  STSM.16.M88.4 [R88], R28 ;  /* 0x0000001c58007844 */ /* 0x000fe40000000200 */
[----:B------:R-:W-:Y:S06]  /*e230*/  BAR.SYNC.DEFER_BLOCKING 0x0 ;  /* 0x0000000000007b1d */ /* 0x000fec0000010000 */
[----:B------:R-:W3:Y:S02]  /*e240*/  LDS.128 R8, [R0+UR7] ;  /* 0x0000000700087984 */ /* 0x000ee40008000c00 */
        /* <DEDUP_REMOVED lines=10> */
[----:B------:R-:W-:Y:S01]  /*e2f0*/  BAR.SYNC.DEFER_BLOCKING 0x0 ;  /* 0x0000000000007b1d */ /* 0x000fe20000010000 */
[----:B------:R-:W-:-:S02]  /*e300*/  ISETP.LT.AND P2, PT, R2, R157, !P3 ;  /* 0x0000009d0200720c */ /* 0x000fc40005f41270 */
[----:B----4-:R-:W-:-:S03]  /*e310*/  ISETP.LT.AND P1, PT, R159, R157, !P3 ;  /* 0x0000009d9f00720c */ /* 0x010fc60005f21270 */
[----:B------:R-:W4:Y:S02]  /*e320*/  LDS.128 R20, [R0+UR7] ;  /* 0x0000000700147984 */ /* 0x000f240008000c00 */
[----:B------:R-:W-:Y:S06]  /*e330*/  BAR.SYNC.DEFER_BLOCKING 0x0 ;  /* 0x0000000000007b1d */ /* 0x000fec0000010000 */
[----:B------:R-:W-:Y:S02]  /*e340*/  STSM.16.M88.4 [R88], R44 ;  /* 0x0000002c58007844 */ /* 0x000fe40000000200 */
[----:B------:R-:W-:Y:S06]  /*e350*/  BAR.SYNC.DEFER_BLOCKING 0x0 ;  /* 0x0000000000007b1d */ /* 0x000fec0000010000 */
        /* <DEDUP_REMOVED lines=14> */
[----:B------:R1:W-:Y:S02]  /*e440*/  STSM.16.M88.4 [R88], R60 ;  /* 0x0000003c58007844 */ /* 0x0003e40000000200 */
[----:B------:R-:W-:Y:S06]  /*e450*/  BAR.SYNC.DEFER_BLOCKING 0x0 ;  /* 0x0000000000007b1d */ /* 0x000fec0000010000 */
[----:B------:R-:W4:Y:S02]  /*e460*/  LDS.128 R40, [R0+UR7] ;  /* 0x0000000700287984 */ /* 0x000f240008000c00 */
[----:B------:R-:W-:Y:S01]  /*e470*/  BAR.SYNC.DEFER_BLOCKING 0x0 ;  /* 0x0000000000007b1d */ /* 0x000fe20000010000 */
[----:B-1----:R-:W-:Y:S01]  /*e480*/  IMAD R60, R90, UR4, RZ ;  /* 0x000000045a3c7c24 */ /* 0x002fe2000f8e02ff */
[----:B------:R-:W-:Y:S01]  /*e490*/  ISETP.LT.AND P0, PT, R89, R157, !P3 ;  /* 0x0000009d5900720c */ /* 0x000fe20005f01270 */
[----:B------:R-:W-:-:S03]  /*e4a0*/  IMAD R61, R2, R3, RZ ;  /* 0x00000003023d7224 */ /* 0x000fc600078e02ff */
[----:B------:R-:W-:Y:S01]  /*e4b0*/  ULDC.64 UR4, c[0x0][0x220] ;  /* 0x0000880000047ab9 */ /* 0x000fe20000000a00 */
[----:B------:R-:W2:Y:S04]  /*e4c0*/  LDL.LU R90, [R1+0xe0] ;  /* 0x0000e000015a7983 */ /* 0x000ea80000300800 */
[----:B------:R1:W-:Y:S01]  /*e4d0*/  STSM.16.M88.4 [R88], R64 ;  /* 0x0000004058007844 */ /* 0x0003e20000000200 */
[----:B------:R-:W-:Y:S01]  /*e4e0*/  BAR.SYNC.DEFER_BLOCKING 0x0 ;  /* 0x0000000000007b1d */ /* 0x000fe20000010000 */
[----:B-1----:R-:W-:-:S05]  /*e4f0*/  IMAD R65, R89, R3, RZ ;  /* 0x0000000359417224 */ /* 0x002fca00078e02ff */
[----:B------:R-:W3:Y:S01]  /*e500*/  LDL.LU R89, [R1+0xdc] ;  /* 0x0000dc0001597983 */ /* 0x000ee20000300800 */
[----:B------:R-:W-:-:S03]  /*e510*/  LEA R2, P4, R60, UR4, 0x2 ;  /* 0x000000043c027c11 */ /* 0x000fc6000f8810ff */
[----:B------:R-:W4:Y:S04]  /*e520*/  LDL.LU R92, [R1+0xd8] ;  /* 0x0000d800015c7983 */ /* 0x000f280000300800 */
[----:B------:R-:W1:Y:S01]  /*e530*/  LDS.128 R44, [R0+UR7] ;  /* 0x00000007002c7984 */ /* 0x000e620008000c00 */
[----:B------:R-:W-:Y:S06]  /*e540*/  BAR.SYNC.DEFER_BLOCKING 0x0 ;  /* 0x0000000000007b1d */ /* 0x000fec0000010000 */
[----:B------:R1:W-:Y:S02]  /*e550*/  STSM.16.M88.4 [R88], R68 ;  /* 0x0000004458007844 */ /* 0x0003e40000000200 */
[----:B------:R-:W-:Y:S06]  /*e560*/  BAR.SYNC.DEFER_BLOCKING 0x0 ;  /* 0x0000000000007b1d */ /* 0x000fec0000010000 */
[----:B------:R-:W4:Y:S02]  /*e570*/  LDS.128 R48, [R0+UR7] ;  /* 0x0000000700307984 */ /* 0x000f240008000c00 */
[----:B------:R-:W-:Y:S06]  /*e580*/  BAR.SYNC.DEFER_BLOCKING 0x0 ;  /* 0x0000000000007b1d */ /* 0x000fec0000010000 */
[----:B------:R1:W-:Y:S02]  /*e590*/  STSM.16.M88.4 [R88], R72 ;  /* 0x0000004858007844 */ /* 0x0003e40000000200 */
[----:B------:R-:W-:Y:S06]  /*e5a0*/  BAR.SYNC.DEFER_BLOCKING 0x0 ;  /* 0x0000000000007b1d */ /* 0x000fec0000010000 */
[----:B------:R-:W4:Y:S02]  /*e5b0*/  LDS.128 R52, [R0+UR7] ;  /* 0x0000000700347984 */ /* 0x000f240008000c00 */
[----:B------:R-:W-:Y:S06]  /*e5c0*/  BAR.SYNC.DEFER_BLOCKING 0x0 ;  /* 0x0000000000007b1d */ /* 0x000fec0000010000 */
[----:B------:R-:W-:Y:S02]  /*e5d0*/  STSM.16.M88.4 [R88], R76 ;  /* 0x0000004c58007844 */ /* 0x000fe40000000200 */
[----:B------:R-:W-:Y:S06]  /*e5e0*/  BAR.SYNC.DEFER_BLOCKING 0x0 ;  /* 0x0000000000007b1d */ /* 0x000fec0000010000 */
[----:B------:R-:W4:Y:S02]  /*e5f0*/  LDS.128 R56, [R0+UR7] ;  /* 0x0000000700387984 */ /* 0x000f240008000c00 */
[----:B------:R-:W-:Y:S01]  /*e600*/  BAR.SYNC.DEFER_BLOCKING 0x0 ;  /* 0x0000000000007b1d */ /* 0x000fe20000010000 */
[----:B------:R-:W-:-:S02]  /*e610*/  LEA.HI.X.SX32 R64, R60, UR5, 0x2, P4 ;  /* 0x000000053c407c11 */ /* 0x000fc4000a0f16ff */
[----:B------:R-:W-:-:S03]  /*e620*/  LEA R66, P6, R61, R2, 0x2 ;  /* 0x000000023d427211 */ /* 0x000fc600078c10ff */
[----:B------:R-:W-:Y:S01]  /*e630*/  STSM.16.M88.4 [R88], R80 ;  /* 0x0000005058007844 */ /* 0x000fe20000000200 */
[----:B------:R-:W-:Y:S01]  /*e640*/  LEA.HI.X.SX32 R67, R61, R64, 0x2, P6 ;  /* 0x000000403d437211 */ /* 0x000fe200030f16ff */
[----:B------:R-:W-:Y:S06]  /*e650*/  BAR.SYNC.DEFER_BLOCKING 0x0 ;  /* 0x0000000000007b1d */ /* 0x000fec0000010000 */
[----:B------:R-:W4:Y:S02]  /*e660*/  LDS.128 R60, [R0+UR7] ;  /* 0x00000007003c7984 */ /* 0x000f240008000c00 */
[----:B------:R-:W-:Y:S01]  /*e670*/  BAR.SYNC.DEFER_BLOCKING 0x0 ;  /* 0x0000000000007b1d */ /* 0x000fe20000010000 */
[C---:B------:R-:W-:Y:S01]  /*e680*/  ISETP.LT.AND P4, PT, R91.reuse, R157, !P3 ;  /* 0x0000009d5b00720c */ /* 0x040fe20005f81270 */
[----:B-1----:R-:W-:Y:S01]  /*e690*/  IMAD R71, R91, R3, RZ ;  /* 0x000000035b477224 */ /* 0x002fe200078e02ff */
[----:B------:R-:W-:-:S03]  /*e6a0*/  LEA R68, P5, R65, R2, 0x2 ;  /* 0x0000000241447211 */ /* 0x000fc600078a10ff */
[----:B------:R-:W4:Y:S04]  /*e6b0*/  LDL.LU R91, [R1+0xd4] ;  /* 0x0000d400015b7983 */ /* 0x000f280000300800 */
[----:B------:R1:W-:Y:S01]  /*e6c0*/  STSM.16.M88.4 [R88], R84 ;  /* 0x0000005458007844 */ /* 0x0003e20000000200 */
[----:B------:R-:W-:Y:S01]  /*e6d0*/  BAR.SYNC.DEFER_BLOCKING 0x0 ;  /* 0x0000000000007b1d */ /* 0x000fe20000010000 */
[----:B------:R-:W-:Y:S02]  /*e6e0*/  LEA R70, P6, R71, R2, 0x2 ;  /* 0x0000000247467211 */ /* 0x000fe400078c10ff */
[-C--:B------:R-:W-:Y:S02]  /*e6f0*/  LEA.HI.X.SX32 R69, R65, R64.reuse, 0x2, P5 ;  /* 0x0000004041457211 */ /* 0x080fe400028f16ff */
[----:B------:R-:W-:Y:S01]  /*e700*/  LEA.HI.X.SX32 R71, R71, R64, 0x2, P6 ;  /* 0x0000004047477211 */ /* 0x000fe200030f16ff */
[-C--:B------:R-:W-:Y:S01]  /*e710*/  IMAD R73, R94, R3.reuse, RZ ;  /* 0x000000035e497224 */ /* 0x080fe200078e02ff */
[----:B-1----:R-:W4:Y:S01]  /*e720*/  LDL.LU R88, [R1+0xd0] ;  /* 0x0000d00001587983 */ /* 0x002f220000300800 */
[----:B------:R-:W-:-:S02]  /*e730*/  IMAD R65, R93, R3, RZ ;  /* 0x000000035d417224 */ /* 0x000fc400078e02ff */
[----:B--2---:R-:W-:Y:S01]  /*e740*/  IMAD R75, R90, R3, RZ ;  /* 0x000000035a4b7224 */ /* 0x004fe200078e02ff */
[----:B------:R-:W-:Y:S01]  /*e750*/  LEA R72, P5, R73, R2, 0x2 ;  /* 0x0000000249487211 */ /* 0x000fe200078a10ff */
[----:B------:R1:W-:Y:S01]  /*e760*/  @P2 STG.E desc[UR16][R66.64], R4 ;  /* 0x0000000442002986 */ /* 0x0003e2000c101910 */
[----:B------:R-:W-:-:S03]  /*e770*/  ISETP.LT.AND P2, PT, R94, R157, !P3 ;  /* 0x0000009d5e00720c */ /* 0x000fc60005f41270 */
[----:B------:R2:W-:Y:S01]  /*e780*/  @P0 STG.E desc[UR16][R68.64], R5 ;  /* 0x0000000544000986 */ /* 0x0005e2000c101910 */
[----:B------:R-:W-:-:S03]  /*e790*/  ISETP.LT.AND P0, PT, R93, R157, !P3 ;  /* 0x0000009d5d00720c */ /* 0x000fc60005f01270 */
[----:B------:R-:W-:Y:S01]  /*e7a0*/  @P4 STG.E desc[UR16][R70.64], R6 ;  /* 0x0000000646004986 */ /* 0x000fe2000c101910 */
[----:B------:R-:W-:-:S03]  /*e7b0*/  ISETP.LT.AND P4, PT, R90, R157, !P3 ;  /* 0x0000009d5a00720c */ /* 0x000fc60005f81270 */
[----:B------:R-:W2:Y:S04]  /*e7c0*/  LDL.LU R93, [R1+0xcc] ;  /* 0x0000cc00015d7983 */ /* 0x000ea80000300800 */
[----:B------:R-:W2:Y:S01]  /*e7d0*/  LDL.LU R90, [R1+0xc8] ;  /* 0x0000c800015a7983 */ /* 0x000ea20000300800 */
[----:B------:R-:W-:Y:S01]  /*e7e0*/  LEA.HI.X.SX32 R73, R73, R64, 0x2, P5 ;  /* 0x0000004049497211 */ /* 0x000fe200028f16ff */
[----:B---3--:R-:W-:-:S04]  /*e7f0*/  IMAD R77, R89, R3, RZ ;  /* 0x00000003594d7224 */ /* 0x008fc800078e02ff */
[----:B------:R3:W-:Y:S01]  /*e800*/  @P2 STG.E desc[UR16][R72.64], R7 ;  /* 0x0000000748002986 */ /* 0x0007e2000c101910 */
[----:B------:R-:W-:-:S03]  /*e810*/  ISETP.LT.AND P2, PT, R89, R157, !P3 ;  /* 0x0000009d5900720c */ /* 0x000fc60005f41270 */
[----:B------:R-:W3:Y:S01]  /*e820*/  LDL.LU R89, [R1+0xc4] ;  /* 0x0000c40001597983 */ /* 0x000ee20000300800 */
[-C--:B-1----:R-:W-:Y:S02]  /*e830*/  LEA R66, P6, R65, R2.reuse, 0x2 ;  /* 0x0000000241427211 */ /* 0x082fe400078c10ff */
[----:B------:R-:W-:Y:S02]  /*e840*/  LEA R74, P5, R75, R2, 0x2 ;  /* 0x000000024b4a7211 */ /* 0x000fe400078a10ff */
[-C--:B------:R-:W-:Y:S01]  /*e850*/  LEA.HI.X.SX32 R67, R65, R64.reuse, 0x2, P6 ;  /* 0x0000004041437211 */ /* 0x080fe200030f16ff */
[----:B----4-:R-:W-:Y:S01]  /*e860*/  IMAD R65, R92, R3, RZ ;  /* 0x000000035c417224 */ /* 0x010fe200078e02ff */
[----:B------:R-:W-:-:S03]  /*e870*/  LEA.HI.X.SX32 R75, R75, R64, 0x2, P5 ;  /* 0x000000404b4b7211 */ /* 0x000fc600028f16ff */
[----:B------:R1:W-:Y:S01]  /*e880*/  @P0 STG.E desc[UR16][R66.64], R8 ;  /* 0x0000000842000986 */ /* 0x0003e2000c101910 */
[----:B------:R-:W-:Y:S02]  /*e890*/  ISETP.LT.AND P0, PT, R92, R157, !P3 ;  /* 0x0000009d5c00720c */ /* 0x000fe40005f01270 */
[-C--:B------:R-:W-:Y:S01]  /*e8a0*/  LEA R4, P6, R77, R2.reuse, 0x2 ;  /* 0x000000024d047211 */ /* 0x080fe200078c10ff */
[----:B------:R-:W4:Y:S01]  /*e8b0*/  LDL.LU R92, [R1+0xc0] ;  /* 0x0000c000015c7983 */ /* 0x000f220000300800 */
[----:B--2---:R-:W-:Y:S02]  /*e8c0*/  LEA R68, P5, R65, R2, 0x2 ;  /* 0x0000000241447211 */ /* 0x004fe400078a10ff */
[-C--:B------:R-:W-:Y:S01]  /*e8d0*/  LEA.HI.X.SX32 R5, R77, R64.reuse, 0x2, P6 ;  /* 0x000000404d057211 */ /* 0x080fe200030f16ff */
[----:B------:R-:W-:Y:S01]  /*e8e0*/  @P4 STG.E desc[UR16][R74.64], R9 ;  /* 0x000000094a004986 */ /* 0x000fe2000c101910 */
[----:B------:R-:W-:-:S03]  /*e8f0*/  LEA.HI.X.SX32 R69, R65, R64, 0x2, P5 ;  /* 0x0000004041457211 */ /* 0x000fc600028f16ff */
[----:B------:R-:W-:Y:S04]  /*e900*/  @P2 STG.E desc[UR16][R4.64], R10 ;  /* 0x0000000a04002986 */ /* 0x000fe8000c101910 */
[----:B------:R2:W-:Y:S01]  /*e910*/  @P0 STG.E desc[UR16][R68.64], R11 ;  /* 0x0000000b44000986 */ /* 0x0005e2000c101910 */
[C---:B------:R-:W-:Y:S01]  /*e920*/  ISETP.LT.AND P4, PT, R91.reuse, R157, !P3 ;  /* 0x0000009d5b00720c */ /* 0x040fe20005f81270 */
[----:B---3--:R-:W-:Y:S02]  /*e930*/  IMAD R7, R91, R3, RZ ;  /* 0x000000035b077224 */ /* 0x008fe400078e02ff */
[----:B------:R-:W3:Y:S03]  /*e940*/  LDL.LU R91, [R1+0xbc] ;  /* 0x0000bc00015b7983 */ /* 0x000ee60000300800 */
[----:B------:R-:W-:-:S04]  /*e950*/  LEA R6, P6, R7, R2, 0x2 ;  /* 0x0000000207067211 */ /* 0x000fc800078c10ff */
[----:B------:R-:W-:-:S05]  /*e960*/  LEA.HI.X.SX32 R7, R7, R64, 0x2, P6 ;  /* 0x0000004007077211 */ /* 0x000fca00030f16ff */
[----:B------:R4:W-:Y:S01]  /*e970*/  @P4 STG.E desc[UR16][R6.64], R12 ;  /* 0x0000000c06004986 */ /* 0x0009e2000c101910 */
[C---:B------:R-:W-:Y:S01]  /*e980*/  ISETP.LT.AND P2, PT, R88.reuse, R157, !P3 ;  /* 0x0000009d5800720c */ /* 0x040fe20005f41270 */
[----:B------:R-:W-:Y:S02]  /*e990*/  IMAD R65, R88, R3, RZ ;  /* 0x0000000358417224 */ /* 0x000fe400078e02ff */
[----:B------:R-:W3:Y:S03]  /*e9a0*/  LDL.LU R88, [R1+0xb8] ;  /* 0x0000b80001587983 */ /* 0x000ee60000300800 */
[----:B-1----:R-:W-:-:S04]  /*e9b0*/  LEA R66, P5, R65, R2, 0x2 ;  /* 0x0000000241427211 */ /* 0x002fc800078a10ff */
[----:B------:R-:W-:Y:S01]  /*e9c0*/  LEA.HI.X.SX32 R67, R65, R64, 0x2, P5 ;  /* 0x0000004041437211 */ /* 0x000fe200028f16ff */
[C---:B------:R-:W-:Y:S01]  /*e9d0*/  IMAD R71, R93.reuse, R3, RZ ;  /* 0x000000035d477224 */ /* 0x040fe200078e02ff */
[----:B------:R-:W-:Y:S02]  /*e9e0*/  ISETP.LT.AND P0, PT, R93, R157, !P3 ;  /* 0x0000009d5d00720c */ /* 0x000fe40005f01270 */
[----:B------:R-:W3:Y:S01]  /*e9f0*/  LDL.LU R93, [R1+0xb4] ;  /* 0x0000b400015d7983 */ /* 0x000ee20000300800 */
[C---:B------:R-:W-:Y:S01]  /*ea00*/  IMAD R73, R90.reuse, R3, RZ ;  /* 0x000000035a497224 */ /* 0x040fe200078e02ff */
[-C--:B------:R-:W-:Y:S02]  /*ea10*/  ISETP.LT.AND P4, PT, R90, R157.reuse, !P3 ;  /* 0x0000009d5a00720c */ /* 0x080fe40005f81270 */
[----:B------:R-:W3:Y:S04]  /*ea20*/  LDL.LU R90, [R1+0xb0] ;  /* 0x0000b000015a7983 */ /* 0x000ee80000300800 */
[----:B------:R1:W-:Y:S01]  /*ea30*/  @P2 STG.E desc[UR16][R66.64], R13 ;  /* 0x0000000d42002986 */ /* 0x0003e2000c101910 */
[C---:B------:R-:W-:Y:S01]  /*ea40*/  ISETP.LT.AND P2, PT, R89.reuse, R157, !P3 ;  /* 0x0000009d5900720c */ /* 0x040fe20005f41270 */
[----:B--2---:R-:W-:-:S02]  /*ea50*/  IMAD R11, R89, R3, RZ ;  /* 0x00000003590b7224 */ /* 0x004fc400078e02ff */
[----:B------:R-:W2:Y:S01]  /*ea60*/  LDL.LU R89, [R1+0xac] ;  /* 0x0000ac0001597983 */ /* 0x000ea20000300800 */
[-C--:B------:R-:W-:Y:S02]  /*ea70*/  LEA R8, P6, R71, R2.reuse, 0x2 ;  /* 0x0000000247087211 */ /* 0x080fe400078c10ff */
[----:B------:R-:W-:Y:S02]  /*ea80*/  LEA R4, P5, R73, R2, 0x2 ;  /* 0x0000000249047211 */ /* 0x000fe400078a10ff */
[-C--:B------:R-:W-:Y:S02]  /*ea90*/  LEA.HI.X.SX32 R9, R71, R64.reuse, 0x2, P6 ;  /* 0x0000004047097211 */ /* 0x080fe400030f16ff */
[----:B------:R-:W-:-:S03]  /*eaa0*/  LEA.HI.X.SX32 R5, R73, R64, 0x2, P5 ;  /* 0x0000004049057211 */ /* 0x000fc600028f16ff */
[----:B------:R1:W-:Y:S01]  /*eab0*/  @P0 STG.E desc[UR16][R8.64], R14 ;  /* 0x0000000e08000986 */ /* 0x0003e2000c101910 */
[C---:B----4-:R-:W-:Y:S01]  /*eac0*/  ISETP.LT.AND P0, PT, R92.reuse, R157, !P3 ;  /* 0x0000009d5c00720c */ /* 0x050fe20005f01270 */
[----:B------:R-:W-:Y:S01]  /*ead0*/  IMAD R65, R92, R3, RZ ;  /* 0x000000035c417224 */ /* 0x000fe200078e02ff */
[C---:B------:R-:W-:Y:S01]  /*eae0*/  LEA R6, P6, R11.reuse, R2, 0x2 ;  /* 0x000000020b067211 */ /* 0x040fe200078c10ff */
[----:B------:R-:W4:Y:S03]  /*eaf0*/  LDL.LU R92, [R1+0xa8] ;  /* 0x0000a800015c7983 */ /* 0x000f260000300800 */
[----:B------:R-:W-:Y:S01]  /*eb00*/  LEA.HI.X.SX32 R7, R11, R64, 0x2, P6 ;  /* 0x000000400b077211 */ /* 0x000fe200030f16ff */
[----:B------:R1:W-:Y:S01]  /*eb10*/  @P4 STG.E desc[UR16][R4.64], R15 ;  /* 0x0000000f04004986 */ /* 0x0003e2000c101910 */
[----:B------:R-:W-:-:S03]  /*eb20*/  LEA R10, P5, R65, R2, 0x2 ;  /* 0x00000002410a7211 */ /* 0x000fc600078a10ff */
[----:B------:R-:W-:Y:S01]  /*eb30*/  @P2 STG.E desc[UR16][R6.64], R16 ;  /* 0x0000001006002986 */ /* 0x000fe2000c101910 */
[----:B------:R-:W-:-:S05]  /*eb40*/  LEA.HI.X.SX32 R11, R65, R64, 0x2, P5 ;  /* 0x00000040410b7211 */ /* 0x000fca00028f16ff */
[----:B------:R-:W-:Y:S01]  /*eb50*/  @P0 STG.E desc[UR16][R10.64], R17 ;  /* 0x000000110a000986 */ /* 0x000fe2000c101910 */
[C---:B---3--:R-:W-:Y:S01]  /*eb60*/  IMAD R69, R91.reuse, R3, RZ ;  /* 0x000000035b457224 */ /* 0x048fe200078e02ff */
[----:B------:R-:W-:Y:S02]  /*eb70*/  ISETP.LT.AND P4, PT, R91, R157, !P3 ;  /* 0x0000009d5b00720c */ /* 0x000fe40005f81270 */
[----:B------:R-:W3:Y:S02]  /*eb80*/  LDL.LU R91, [R1+0xa4] ;  /* 0x0000a400015b7983 */ /* 0x000ee40000300800 */
[----:B------:R-:W-:-:S04]  /*eb90*/  LEA R12, P6, R69, R2, 0x2 ;  /* 0x00000002450c7211 */ /* 0x000fc800078c10ff */
[----:B-1----:R-:W-:-:S05]  /*eba0*/  LEA.HI.X.SX32 R13, R69, R64, 0x2, P6 ;  /* 0x00000040450d7211 */ /* 0x002fca00030f16ff */
[----:B------:R1:W-:Y:S01]  /*ebb0*/  @P4 STG.E desc[UR16][R12.64], R18 ;  /* 0x000000120c004986 */ /* 0x0003e2000c101910 */
[C---:B------:R-:W-:Y:S01]  /*ebc0*/  IMAD R67, R88.reuse, R3, RZ ;  /* 0x0000000358437224 */ /* 0x040fe200078e02ff */
[----:B------:R-:W-:Y:S02]  /*ebd0*/  ISETP.LT.AND P2, PT, R88, R157, !P3 ;  /* 0x0000009d5800720c */ /* 0x000fe40005f41270 */
[----:B------:R-:W3:Y:S04]  /*ebe0*/  LDL.LU R88, [R1+0xa0] ;  /* 0x0000a00001587983 */ /* 0x000ee80000300800 */
[----:B------:R-:W3:Y:S01]  /*ebf0*/  LDL.LU R14, [R1+0x9c] ;  /* 0x00009c00010e7983 */ /* 0x000ee20000300800 */
[----:B------:R-:W-:-:S04]  /*ec00*/  LEA R8, P5, R67, R2, 0x2 ;  /* 0x0000000243087211 */ /* 0x000fc800078a10ff */
[----:B------:R-:W-:-:S05]  /*ec10*/  LEA.HI.X.SX32 R9, R67, R64, 0x2, P5 ;  /* 0x0000004043097211 */ /* 0x000fca00028f16ff */
[----:B------:R3:W-:Y:S01]  /*ec20*/  @P2 STG.E desc[UR16][R8.64], R19 ;  /* 0x0000001308002986 */ /* 0x0007e2000c101910 */
[C---:B------:R-:W-:Y:S01]  /*ec30*/  ISETP.LT.AND P4, PT, R90.reuse, R157, !P3 ;  /* 0x0000009d5a00720c */ /* 0x040fe20005f81270 */
[-C--:B------:R-:W-:Y:S02]  /*ec40*/  IMAD R15, R90, R3.reuse, RZ ;  /* 0x000000035a0f7224 */ /* 0x080fe400078e02ff */
[----:B------:R-:W3:Y:S01]  /*ec50*/  LDL.LU R90, [R1+0x98] ;  /* 0x00009800015a7983 */ /* 0x000ee20000300800 */
[C---:B--2---:R-:W-:Y:S01]  /*ec60*/  IMAD R65, R89.reuse, R3, RZ ;  /* 0x0000000359417224 */ /* 0x044fe200078e02ff */
[----:B------:R-:W-:Y:S02]  /*ec70*/  ISETP.LT.AND P2, PT, R89, R157, !P3 ;  /* 0x0000009d5900720c */ /* 0x000fe40005f41270 */
[----:B------:R-:W2:Y:S04]  /*ec80*/  LDL.LU R89, [R1+0x94] ;  /* 0x0000940001597983 */ /* 0x000ea80000300800 */
[----:B-1----:R-:W2:Y:S04]  /*ec90*/  LDL.LU R18, [R1+0x90] ;  /* 0x0000900001127983 */ /* 0x002ea80000300800 */
[----:B------:R-:W2:Y:S01]  /*eca0*/  LDL.LU R16, [R1+0x8c] ;  /* 0x00008c0001107983 */ /* 0x000ea20000300800 */
[C---:B------:R-:W-:Y:S01]  /*ecb0*/  IMAD R5, R93.reuse, R3, RZ ;  /* 0x000000035d057224 */ /* 0x040fe200078e02ff */
[----:B------:R-:W-:-:S04]  /*ecc0*/  ISETP.LT.AND P0, PT, R93, R157, !P3 ;  /* 0x0000009d5d00720c */ /* 0x000fc80005f01270 */
[-C--:B------:R-:W-:Y:S02]  /*ecd0*/  LEA R4, P6, R5, R2.reuse, 0x2 ;  /* 0x0000000205047211 */ /* 0x080fe400078c10ff */
[----:B------:R-:W-:Y:S02]  /*ece0*/  LEA R6, P5, R15, R2, 0x2 ;  /* 0x000000020f067211 */ /* 0x000fe400078a10ff */
[----:B------:R-:W-:Y:S01]  /*ecf0*/  LEA.HI.X.SX32 R5, R5, R64, 0x2, P6 ;  /* 0x0000004005057211 */ /* 0x000fe200030f16ff */
[C---:B----4-:R-:W-:Y:S01]  /*ed00*/  IMAD R17, R92.reuse, R3, RZ ;  /* 0x000000035c117224 */ /* 0x050fe200078e02ff */
[----:B------:R-:W-:Y:S02]  /*ed10*/  LEA R10, P6, R65, R2, 0x2 ;  /* 0x00000002410a7211 */ /* 0x000fe400078c10ff */
[----:B------:R-:W-:Y:S01]  /*ed20*/  LEA.HI.X.SX32 R7, R15, R64, 0x2, P5 ;  /* 0x000000400f077211 */ /* 0x000fe200028f16ff */
[----:B------:R1:W-:Y:S01]  /*ed30*/  @P0 STG.E desc[UR16][R4.64], R20 ;  /* 0x0000001404000986 */ /* 0x0003e2000c101910 */
[----:B------:R-:W-:-:S02]  /*ed40*/  ISETP.LT.AND P0, PT, R92, R157, !P3 ;  /* 0x0000009d5c00720c */ /* 0x000fc40005f01270 */
[----:B------:R-:W-:Y:S01]  /*ed50*/  LEA R12, P5, R17, R2, 0x2 ;  /* 0x00000002110c7211 */ /* 0x000fe200078a10ff */
[----:B------:R-:W-:Y:S01]  /*ed60*/  @P4 STG.E desc[UR16][R6.64], R21 ;  /* 0x0000001506004986 */ /* 0x000fe2000c101910 */
[-C--:B------:R-:W-:Y:S02]  /*ed70*/  LEA.HI.X.SX32 R11, R65, R64.reuse, 0x2, P6 ;  /* 0x00000040410b7211 */ /* 0x080fe400030f16ff */
[----:B------:R-:W-:-:S03]  /*ed80*/  LEA.HI.X.SX32 R13, R17, R64, 0x2, P5 ;  /* 0x00000040110d7211 */ /* 0x000fc600028f16ff */
[----:B------:R4:W-:Y:S04]  /*ed90*/  @P2 STG.E desc[UR16][R10.64], R22 ;  /* 0x000000160a002986 */ /* 0x0009e8000c101910 */
[----:B------:R2:W-:Y:S01]  /*eda0*/  @P0 STG.E desc[UR16][R12.64], R23 ;  /* 0x000000170c000986 */ /* 0x0005e2000c101910 */
[C---:B---3--:R-:W-:Y:S01]  /*edb0*/  IMAD R9, R91.reuse, R3, RZ ;  /* 0x000000035b097224 */ /* 0x048fe200078e02ff */
[----:B------:R-:W-:-:S04]  /*edc0*/  ISETP.LT.AND P4, PT, R91, R157, !P3 ;  /* 0x0000009d5b00720c */ /* 0x000fc80005f81270 */
[----:B-1----:R-:W-:-:S04]  /*edd0*/  LEA R4, P6, R9, R2, 0x2 ;  /* 0x0000000209047211 */ /* 0x002fc800078c10ff */
[----:B------:R-:W-:-:S05]  /*ede0*/  LEA.HI.X.SX32 R5, R9, R64, 0x2, P6 ;  /* 0x0000004009057211 */ /* 0x000fca00030f16ff */
[----:B------:R1:W-:Y:S01]  /*edf0*/  @P4 STG.E desc[UR16][R4.64], R24 ;  /* 0x0000001804004986 */ /* 0x0003e2000c101910 */
[C---:B------:R-:W-:Y:S01]  /*ee00*/  ISETP.LT.AND P2, PT, R88.reuse, R157, !P3 ;  /* 0x0000009d5800720c */ /* 0x040fe20005f41270 */
[-C--:B------:R-:W-:Y:S02]  /*ee10*/  IMAD R15, R88, R3.reuse, RZ ;  /* 0x00000003580f7224 */ /* 0x080fe400078e02ff */
[----:B------:R-:W3:Y:S01]  /*ee20*/  LDL.LU R88, [R1+0x88] ;  /* 0x0000880001587983 */ /* 0x000ee20000300800 */
[C---:B------:R-:W-:Y:S01]  /*ee30*/  IMAD R17, R14.reuse, R3, RZ ;  /* 0x000000030e117224 */ /* 0x040fe200078e02ff */
[----:B------:R-:W-:Y:S02]  /*ee40*/  ISETP.LT.AND P0, PT, R14, R157, !P3 ;  /* 0x0000009d0e00720c */ /* 0x000fe40005f01270 */
[----:B------:R-:W3:Y:S01]  /*ee50*/  LDL.LU R14, [R1+0x84] ;  /* 0x00008400010e7983 */ /* 0x000ee20000300800 */
[----:B------:R-:W-:-:S03]  /*ee60*/  LEA R8, P5, R15, R2, 0x2 ;  /* 0x000000020f087211 */ /* 0x000fc600078a10ff */
[----:B----4-:R-:W4:Y:S01]  /*ee70*/  LDL.LU R22, [R1+0x80] ;  /* 0x0000800001167983 */ /* 0x010f220000300800 */
[----:B------:R-:W-:Y:S02]  /*ee80*/  LEA R6, P6, R17, R2, 0x2 ;  /* 0x0000000211067211 */ /* 0x000fe400078c10ff */
[-C--:B------:R-:W-:Y:S01]  /*ee90*/  LEA.HI.X.SX32 R9, R15, R64.reuse, 0x2, P5 ;  /* 0x000000400f097211 */ /* 0x080fe200028f16ff */
[----:B------:R-:W4:Y:S01]  /*eea0*/  LDL.LU R21, [R1+0x7c] ;  /* 0x00007c0001157983 */ /* 0x000f220000300800 */
[----:B------:R-:W-:Y:S01]  /*eeb0*/  LEA.HI.X.SX32 R7, R17, R64, 0x2, P6 ;  /* 0x0000004011077211 */ /* 0x000fe200030f16ff */
[C---:B------:R-:W-:Y:S01]  /*eec0*/  IMAD R19, R90.reuse, R3, RZ ;  /* 0x000000035a137224 */ /* 0x040fe200078e02ff */
[----:B------:R-:W-:-:S04]  /*eed0*/  ISETP.LT.AND P4, PT, R90, R157, !P3 ;  /* 0x0000009d5a00720c */ /* 0x000fc80005f81270 */
[C---:B------:R-:W-:Y:S01]  /*eee0*/  LEA R10, P5, R19.reuse, R2, 0x2 ;  /* 0x00000002130a7211 */ /* 0x040fe200078a10ff */
[----:B------:R1:W-:Y:S03]  /*eef0*/  @P2 STG.E desc[UR16][R8.64], R25 ;  /* 0x0000001908002986 */ /* 0x0003e6000c101910 */
[----:B------:R-:W-:Y:S01]  /*ef00*/  LEA.HI.X.SX32 R11, R19, R64, 0x2, P5 ;  /* 0x00000040130b7211 */ /* 0x000fe200028f16ff */
[----:B------:R-:W-:Y:S01]  /*ef10*/  @P0 STG.E desc[UR16][R6.64], R26 ;  /* 0x0000001a06000986 */ /* 0x000fe2000c101910 */
[C---:B--2---:R-:W-:Y:S01]  /*ef20*/  ISETP.LT.AND P0, PT, R18.reuse, R157, !P3 ;  /* 0x0000009d1200720c */ /* 0x044fe20005f01270 */
[-C--:B------:R-:W-:Y:S02]  /*ef30*/  IMAD R15, R18, R3.reuse, RZ ;  /* 0x00000003120f7224 */ /* 0x080fe400078e02ff */
[----:B------:R2:W-:Y:S01]  /*ef40*/  @P4 STG.E desc[UR16][R10.64], R27 ;  /* 0x0000001b0a004986 */ /* 0x0005e2000c101910 */
[C---:B------:R-:W-:Y:S01]  /*ef50*/  IMAD R17, R16.reuse, R3, RZ ;  /* 0x0000000310117224 */ /* 0x040fe200078e02ff */
[----:B------:R-:W-:-:S02]  /*ef60*/  ISETP.LT.AND P4, PT, R16, R157, !P3 ;  /* 0x0000009d1000720c */ /* 0x000fc40005f81270 */
[----:B------:R-:W4:Y:S04]  /*ef70*/  LDL.LU R18, [R1+0x78] ;  /* 0x0000780001127983 */ /* 0x000f280000300800 */
[----:B------:R-:W4:Y:S04]  /*ef80*/  LDL.LU R20, [R1+0x24c] ;  /* 0x00024c0001147983 */ /* 0x000f280000300800 */
[----:B------:R-:W4:Y:S01]  /*ef90*/  LDL.LU R16, [R1+0x74] ;  /* 0x0000740001107983 */ /* 0x000f220000300800 */
[C---:B------:R-:W-:Y:S01]  /*efa0*/  IMAD R13, R89.reuse, R3, RZ ;  /* 0x00000003590d7224 */ /* 0x040fe200078e02ff */
[----:B------:R-:W-:-:S02]  /*efb0*/  ISETP.LT.AND P2, PT, R89, R157, !P3 ;  /* 0x0000009d5900720c */ /* 0x000fc40005f41270 */
[-C--:B------:R-:W-:Y:S02]  /*efc0*/  LEA R12, P5, R15, R2.reuse, 0x2 ;  /* 0x000000020f0c7211 */ /* 0x080fe400078a10ff */
[----:B-1----:R-:W-:-:S04]  /*efd0*/  LEA R4, P6, R13, R2, 0x2 ;  /* 0x000000020d047211 */ /* 0x002fc800078c10ff */
[----:B------:R-:W-:Y:S02]  /*efe0*/  LEA.HI.X.SX32 R5, R13, R64, 0x2, P6 ;  /* 0x000000400d057211 */ /* 0x000fe400030f16ff */
[----:B------:R-:W-:Y:S02]  /*eff0*/  LEA R8, P6, R17, R2, 0x2 ;  /* 0x0000000211087211 */ /* 0x000fe400078c10ff */
[-C--:B------:R-:W-:Y:S01]  /*f000*/  LEA.HI.X.SX32 R13, R15, R64.reuse, 0x2, P5 ;  /* 0x000000400f0d7211 */ /* 0x080fe200028f16ff */
[----:B------:R1:W-:Y:S01]  /*f010*/  @P2 STG.E desc[UR16][R4.64], R28 ;  /* 0x0000001c04002986 */ /* 0x0003e2000c101910 */
[----:B------:R-:W-:-:S03]  /*f020*/  LEA.HI.X.SX32 R9, R17, R64, 0x2, P6 ;  /* 0x0000004011097211 */ /* 0x000fc600030f16ff */
[----:B------:R1:W-:Y:S04]  /*f030*/  @P0 STG.E desc[UR16][R12.64], R29 ;  /* 0x0000001d0c000986 */ /* 0x0003e8000c101910 */
[----:B------:R1:W-:Y:S01]  /*f040*/  @P4 STG.E desc[UR16][R8.64], R30 ;  /* 0x0000001e08004986 */ /* 0x0003e2000c101910 */
[C---:B---3--:R-:W-:Y:S01]  /*f050*/  IMAD R19, R88.reuse, R3, RZ ;  /* 0x0000000358137224 */ /* 0x048fe200078e02ff */
[----:B------:R-:W-:Y:S01]  /*f060*/  ISETP.LT.AND P2, PT, R88, R157, !P3 ;  /* 0x0000009d5800720c */ /* 0x000fe20005f41270 */
[----:B--2---:R-:W-:-:S03]  /*f070*/  IMAD R11, R14, R3, RZ ;  /* 0x000000030e0b7224 */ /* 0x004fc600078e02ff */
[C---:B------:R-:W-:Y:S02]  /*f080*/  LEA R6, P5, R19.reuse, R2, 0x2 ;  /* 0x0000000213067211 */ /* 0x040fe400078a10ff */
[----:B------:R-:W-:Y:S01]  /*f090*/  ISETP.LT.AND P0, PT, R14, R157, !P3 ;  /* 0x0000009d0e00720c */ /* 0x000fe20005f01270 */
[C---:B----4-:R-:W-:Y:S01]  /*f0a0*/  IMAD R15, R22.reuse, R3, RZ ;  /* 0x00000003160f7224 */ /* 0x050fe200078e02ff */
[----:B------:R-:W-:Y:S01]  /*f0b0*/  LEA.HI.X.SX32 R7, R19, R64, 0x2, P5 ;  /* 0x0000004013077211 */ /* 0x000fe200028f16ff */
[----:B------:R-:W2:Y:S01]  /*f0c0*/  LDL.LU R14, [R1+0x248] ;  /* 0x00024800010e7983 */ /* 0x000ea20000300800 */
[----:B-1----:R-:W-:Y:S02]  /*f0d0*/  LEA R4, P4, R11, R2, 0x2 ;  /* 0x000000020b047211 */ /* 0x002fe400078810ff */
[----:B------:R-:W-:Y:S01]  /*f0e0*/  ISETP.LT.AND P5, PT, R22, R157, !P3 ;  /* 0x0000009d1600720c */ /* 0x000fe20005fa1270 */
[----:B------:R-:W-:Y:S01]  /*f0f0*/  IMAD R13, R21, R3, RZ ;  /* 0x00000003150d7224 */ /* 0x000fe200078e02ff */
[----:B------:R-:W-:-:S02]  /*f100*/  LEA.HI.X.SX32 R5, R11, R64, 0x2, P4 ;  /* 0x000000400b057211 */ /* 0x000fc400020f16ff */
[C---:B------:R-:W-:Y:S01]  /*f110*/  LEA R10, P6, R15.reuse, R2, 0x2 ;  /* 0x000000020f0a7211 */ /* 0x040fe200078c10ff */
[----:B------:R1:W-:Y:S03]  /*f120*/  @P2 STG.E desc[UR16][R6.64], R31 ;  /* 0x0000001f06002986 */ /* 0x0003e6000c101910 */
[----:B------:R-:W-:Y:S01]  /*f130*/  LEA.HI.X.SX32 R11, R15, R64, 0x2, P6 ;  /* 0x000000400f0b7211 */ /* 0x000fe200030f16ff */
[----:B------:R3:W-:Y:S01]  /*f140*/  @P0 STG.E desc[UR16][R4.64], R32 ;  /* 0x0000002004000986 */ /* 0x0007e2000c101910 */
[----:B------:R-:W-:-:S03]  /*f150*/  LEA R8, P0, R13, R2, 0x2 ;  /* 0x000000020d087211 */ /* 0x000fc600078010ff */
[----:B------:R-:W4:Y:S01]  /*f160*/  LDL.LU R12, [R1+0x244] ;  /* 0x00024400010c7983 */ /* 0x000f220000300800 */
[----:B------:R-:W-:-:S03]  /*f170*/  LEA.HI.X.SX32 R9, R13, R64, 0x2, P0 ;  /* 0x000000400d097211 */ /* 0x000fc600000f16ff */
[----:B------:R-:W4:Y:S04]  /*f180*/  LDL.LU R19, [R1+0x240] ;  /* 0x0002400001137983 */ /* 0x000f280000300800 */
[----:B------:R3:W-:Y:S01]  /*f190*/  @P5 STG.E desc[UR16][R10.64], R33 ;  /* 0x000000210a005986 */ /* 0x0007e2000c101910 */
[C---:B------:R-:W-:Y:S01]  /*f1a0*/  ISETP.LT.AND P4, PT, R18.reuse, R157, !P3 ;  /* 0x0000009d1200720c */ /* 0x040fe20005f81270 */
[-C--:B------:R-:W-:Y:S02]  /*f1b0*/  IMAD R15, R18, R3.reuse, RZ ;  /* 0x00000003120f7224 */ /* 0x080fe400078e02ff */
[----:B------:R-:W4:Y:S04]  /*f1c0*/  LDL.LU R18, [R1+0x23c] ;  /* 0x00023c0001127983 */ /* 0x000f280000300800 */
[----:B------:R-:W4:Y:S01]  /*f1d0*/  LDL.LU R17, [R1+0x238] ;  /* 0x0002380001117983 */ /* 0x000f220000300800 */
[C---:B------:R-:W-:Y:S01]  /*f1e0*/  IMAD R13, R16.reuse, R3, RZ ;  /* 0x00000003100d7224 */ /* 0x040fe200078e02ff */
[----:B------:R-:W-:-:S02]  /*f1f0*/  ISETP.LT.AND P5, PT, R16, R157, !P3 ;  /* 0x0000009d1000720c */ /* 0x000fc40005fa1270 */
[----:B------:R-:W4:Y:S01]  /*f200*/  LDL.LU R16, [R1+0x234] ;  /* 0x0002340001107983 */ /* 0x000f220000300800 */
[----:B------:R-:W-:Y:S02]  /*f210*/  ISETP.LT.AND P2, PT, R21, R157, !P3 ;  /* 0x0000009d1500720c */ /* 0x000fe40005f41270 */
[----:B-1----:R-:W-:-:S04]  /*f220*/  LEA R6, P6, R15, R2, 0x2 ;  /* 0x000000020f067211 */ /* 0x002fc800078c10ff */
[----:B------:R-:W-:Y:S01]  /*f230*/  LEA.HI.X.SX32 R7, R15, R64, 0x2, P6 ;  /* 0x000000400f077211 */ /* 0x000fe200030f16ff */
[----:B------:R-:W-:-:S06]  /*f240*/  IMAD R15, R3, 0x2, R13 ;  /* 0x00000002030f7824 */ /* 0x000fcc00078e020d */
[----:B------:R1:W-:Y:S01]  /*f250*/  @P2 STG.E desc[UR16][R8.64], R34 ;  /* 0x0000002208002986 */ /* 0x0003e2000c101910 */
[-C--:B---3--:R-:W-:Y:S02]  /*f260*/  LEA R4, P2, R13, R2.reuse, 0x2 ;  /* 0x000000020d047211 */ /* 0x088fe400078410ff */
[----:B------:R-:W-:Y:S02]  /*f270*/  LEA R10, P6, R15, R2, 0x2 ;  /* 0x000000020f0a7211 */ /* 0x000fe400078c10ff */
[-C--:B------:R-:W-:Y:S01]  /*f280*/  LEA.HI.X.SX32 R5, R13, R64.reuse, 0x2, P2 ;  /* 0x000000400d057211 */ /* 0x080fe200010f16ff */
[----:B------:R-:W-:Y:S01]  /*f290*/  IMAD R13, R3, 0x2, R15 ;  /* 0x00000002030d7824 */ /* 0x000fe200078e020f */
[----:B------:R-:W-:Y:S01]  /*f2a0*/  ISETP.LT.AND P0, PT, R20, R157, !P3 ;  /* 0x0000009d1400720c */ /* 0x000fe20005f01270 */
[----:B------:R3:W-:Y:S01]  /*f2b0*/  @P4 STG.E desc[UR16][R6.64], R35 ;  /* 0x0000002306004986 */ /* 0x0007e2000c101910 */
[----:B------:R-:W-:Y:S01]  /*f2c0*/  LEA.HI.X.SX32 R11, R15, R64, 0x2, P6 ;  /* 0x000000400f0b7211 */ /* 0x000fe200030f16ff */
[----:B------:R-:W-:-:S02]  /*f2d0*/  IMAD R15, R3, 0x2, R13 ;  /* 0x00000002030f7824 */ /* 0x000fc400078e020d */
[----:B------:R3:W-:Y:S01]  /*f2e0*/  @P5 STG.E desc[UR16][R4.64], R36 ;  /* 0x0000002404005986 */ /* 0x0007e2000c101910 */
[----:B-1----:R-:W-:-:S04]  /*f2f0*/  LEA R8, P5, R13, R2, 0x2 ;  /* 0x000000020d087211 */ /* 0x002fc800078a10ff */
[----:B------:R-:W-:Y:S01]  /*f300*/  LEA.HI.X.SX32 R9, R13, R64, 0x2, P5 ;  /* 0x000000400d097211 */ /* 0x000fe200028f16ff */
[----:B------:R-:W-:Y:S01]  /*f310*/  IMAD R13, R3, 0x2, R15 ;  /* 0x00000002030d7824 */ /* 0x000fe200078e020f */
[C---:B---3--:R-:W-:Y:S01]  /*f320*/  LEA R6, P6, R15.reuse, R2, 0x2 ;  /* 0x000000020f067211 */ /* 0x048fe200078c10ff */
[----:B------:R1:W-:Y:S03]  /*f330*/  @P1 STG.E desc[UR16][R10.64], R37 ;  /* 0x000000250a001986 */ /* 0x0003e6000c101910 */
[----:B------:R-:W-:Y:S01]  /*f340*/  LEA.HI.X.SX32 R7, R15, R64, 0x2, P6 ;  /* 0x000000400f077211 */ /* 0x000fe200030f16ff */
[----:B------:R3:W-:Y:S01]  /*f350*/  @P0 STG.E desc[UR16][R8.64], R38 ;  /* 0x0000002608000986 */ /* 0x0007e2000c101910 */
[----:B------:R-:W-:-:S04]  /*f360*/  LEA R4, P0, R13, R2, 0x2 ;  /* 0x000000020d047211 */ /* 0x000fc800078010ff */
[----:B------:R-:W-:Y:S02]  /*f370*/  LEA.HI.X.SX32 R5, R13, R64, 0x2, P0 ;  /* 0x000000400d057211 */ /* 0x000fe400000f16ff */
[-C--:B--2---:R-:W-:Y:S02]  /*f380*/  ISETP.LT.AND P4, PT, R14, R157.reuse, !P3 ;  /* 0x0000009d0e00720c */ /* 0x084fe40005f81270 */
[----:B------:R-:W2:Y:S11]  /*f390*/  LDL.LU R14, [R1+0x230] ;  /* 0x00023000010e7983 */ /* 0x000eb60000300800 */
[----:B------:R3:W-:Y:S01]  /*f3a0*/  @P4 STG.E desc[UR16][R6.64], R39 ;  /* 0x0000002706004986 */ /* 0x0007e2000c101910 */
[----:B----4-:R-:W-:-:S03]  /*f3b0*/  ISETP.LT.AND P2, PT, R12, R157, !P3 ;  /* 0x0000009d0c00720c */ /* 0x010fc60005f41270 */
[----:B------:R-:W4:Y:S01]  /*f3c0*/  LDL.LU R12, [R1+0x22c] ;  /* 0x00022c00010c7983 */ /* 0x000f220000300800 */
[----:B------:R-:W-:-:S03]  /*f3d0*/  ISETP.LT.AND P5, PT, R19, R157, !P3 ;  /* 0x0000009d1300720c */ /* 0x000fc60005fa1270 */
[----:B------:R-:W4:Y:S01]  /*f3e0*/  LDL.LU R19, [R1+0x228] ;  /* 0x0002280001137983 */ /* 0x000f220000300800 */
[----:B------:R-:W-:-:S03]  /*f3f0*/  ISETP.LT.AND P1, PT, R18, R157, !P3 ;  /* 0x0000009d1200720c */ /* 0x000fc60005f21270 */
[----:B------:R-:W4:Y:S01]  /*f400*/  LDL.LU R18, [R1+0x224] ;  /* 0x0002240001127983 */ /* 0x000f220000300800 */
[----:B------:R-:W-:-:S03]  /*f410*/  ISETP.LT.AND P4, PT, R17, R157, !P3 ;  /* 0x0000009d1100720c */ /* 0x000fc60005f81270 */
[----:B------:R-:W4:Y:S01]  /*f420*/  LDL.LU R17, [R1+0x220] ;  /* 0x0002200001117983 */ /* 0x000f220000300800 */
[----:B------:R-:W-:-:S03]  /*f430*/  ISETP.LT.AND P0, PT, R16, R157, !P3 ;  /* 0x0000009d1000720c */ /* 0x000fc60005f01270 */
[----:B------:R-:W4:Y:S01]  /*f440*/  LDL.LU R16, [R1+0x21c] ;  /* 0x00021c0001107983 */ /* 0x000f220000300800 */
[----:B------:R-:W-:-:S04]  /*f450*/  IMAD R15, R3, 0x2, R13 ;  /* 0x00000002030f7824 */ /* 0x000fc800078e020d */
[----:B------:R-:W-:Y:S01]  /*f460*/  IMAD R13, R3, 0x2, R15 ;  /* 0x00000002030d7824 */ /* 0x000fe200078e020f */
[C---:B-1----:R-:W-:Y:S01]  /*f470*/  LEA R10, P6, R15.reuse, R2, 0x2 ;  /* 0x000000020f0a7211 */ /* 0x042fe200078c10ff */
[----:B------:R1:W-:Y:S03]  /*f480*/  @P2 STG.E desc[UR16][R4.64], R40 ;  /* 0x0000002804002986 */ /* 0x0003e6000c101910 */
[----:B------:R-:W-:Y:S01]  /*f490*/  LEA.HI.X.SX32 R11, R15, R64, 0x2, P6 ;  /* 0x000000400f0b7211 */ /* 0x000fe200030f16ff */
[----:B------:R-:W-:Y:S01]  /*f4a0*/  IMAD R15, R3, 0x2, R13 ;  /* 0x00000002030f7824 */ /* 0x000fe200078e020d */
[----:B---3--:R-:W-:-:S04]  /*f4b0*/  LEA R8, P2, R13, R2, 0x2 ;  /* 0x000000020d087211 */ /* 0x008fc800078410ff */
[----:B------:R-:W-:Y:S02]  /*f4c0*/  LEA R6, P6, R15, R2, 0x2 ;  /* 0x000000020f067211 */ /* 0x000fe400078c10ff */
[-C--:B------:R-:W-:Y:S01]  /*f4d0*/  LEA.HI.X.SX32 R9, R13, R64.reuse, 0x2, P2 ;  /* 0x000000400d097211 */ /* 0x080fe200010f16ff */
[----:B------:R-:W-:Y:S01]  /*f4e0*/  IMAD R13, R3, 0x2, R15 ;  /* 0x00000002030d7824 */ /* 0x000fe200078e020f */
[----:B------:R3:W-:Y:S01]  /*f4f0*/  @P5 STG.E desc[UR16][R10.64], R41 ;  /* 0x000000290a005986 */ /* 0x0007e2000c101910 */
[----:B------:R-:W-:Y:S02]  /*f500*/  LEA.HI.X.SX32 R7, R15, R64, 0x2, P6 ;  /* 0x000000400f077211 */ /* 0x000fe400030f16ff */
[----:B------:R-:W-:Y:S01]  /*f510*/  IMAD R15, R3, 0x2, R13 ;  /* 0x00000002030f7824 */ /* 0x000fe200078e020d */
        /* <DEDUP_REMOVED lines=50> */
[----:B------:R-:W4:Y:S04]  /*f840*/  LDL.LU R12, [R1+0x1f8] ;  /* 0x0001f800010c7983 */ /* 0x000f280000300800 */
[----:B------:R-:W4:Y:S01]  /*f850*/  LDL.LU R20, [R1+0x1f4] ;  /* 0x0001f40001147983 */ /* 0x000f220000300800 */
[----:B------:R-:W-:-:S03]  /*f860*/  ISETP.LT.AND P1, PT, R18, R157, !P3 ;  /* 0x0000009d1200720c */ /* 0x000fc60005f21270 */
[----:B------:R-:W4:Y:S01]  /*f870*/  LDL.LU R18, [R1+0x1f0] ;  /* 0x0001f00001127983 */ /* 0x000f220000300800 */
[----:B------:R-:W-:-:S03]  /*f880*/  ISETP.LT.AND P4, PT, R17, R157, !P3 ;  /* 0x0000009d1100720c */ /* 0x000fc60005f81270 */
[----:B------:R-:W4:Y:S01]  /*f890*/  LDL.LU R17, [R1+0x1ec] ;  /* 0x0001ec0001117983 */ /* 0x000f220000300800 */
[----:B------:R-:W-:-:S03]  /*f8a0*/  ISETP.LT.AND P0, PT, R16, R157, !P3 ;  /* 0x0000009d1000720c */ /* 0x000fc60005f01270 */
[----:B------:R-:W4:Y:S01]  /*f8b0*/  LDL.LU R16, [R1+0x1e8] ;  /* 0x0001e80001107983 */ /* 0x000f220000300800 */
[----:B------:R-:W-:Y:S01]  /*f8c0*/  IMAD R15, R3, 0x2, R13 ;  /* 0x00000002030f7824 */ /* 0x000fe200078e020d */
[----:B------:R-:W-:Y:S02]  /*f8d0*/  ISETP.LT.AND P5, PT, R19, R157, !P3 ;  /* 0x0000009d1300720c */ /* 0x000fe40005fa1270 */
[----:B------:R3:W-:Y:S01]  /*f8e0*/  @P2 STG.E desc[UR16][R4.64], R52 ;  /* 0x0000003404002986 */ /* 0x0007e2000c101910 */
[----:B------:R-:W-:Y:S01]  /*f8f0*/  IMAD R13, R3, 0x2, R15 ;  /* 0x00000002030d7824 */ /* 0x000fe200078e020f */
[C---:B-1----:R-:W-:Y:S02]  /*f900*/  LEA R10, P6, R15.reuse, R2, 0x2 ;  /* 0x000000020f0a7211 */ /* 0x042fe400078c10ff */
[----:B------:R-:W4:Y:S02]  /*f910*/  LDL.LU R19, [R1+0x1e4] ;  /* 0x0001e40001137983 */ /* 0x000f240000300800 */
[----:B------:R-:W-:Y:S01]  /*f920*/  LEA.HI.X.SX32 R11, R15, R64, 0x2, P6 ;  /* 0x000000400f0b7211 */ /* 0x000fe200030f16ff */
[----:B------:R-:W-:Y:S01]  /*f930*/  IMAD R15, R3, 0x2, R13 ;  /* 0x00000002030f7824 */ /* 0x000fe200078e020d */
[----:B---3--:R-:W-:-:S04]  /*f940*/  LEA R8, P2, R13, R2, 0x2 ;  /* 0x000000020d087211 */ /* 0x008fc800078410ff */
[----:B------:R-:W-:Y:S02]  /*f950*/  LEA R6, P6, R15, R2, 0x2 ;  /* 0x000000020f067211 */ /* 0x000fe400078c10ff */
[-C--:B------:R-:W-:Y:S01]  /*f960*/  LEA.HI.X.SX32 R9, R13, R64.reuse, 0x2, P2 ;  /* 0x000000400d097211 */ /* 0x080fe200010f16ff */
[----:B------:R-:W-:Y:S01]  /*f970*/  IMAD R13, R3, 0x2, R15 ;  /* 0x00000002030d7824 */ /* 0x000fe200078e020f */
[----:B------:R-:W-:Y:S01]  /*f980*/  LEA.HI.X.SX32 R7, R15, R64, 0x2, P6 ;  /* 0x000000400f077211 */ /* 0x000fe200030f16ff */
[----:B------:R1:W-:Y:S02]  /*f990*/  @P5 STG.E desc[UR16][R10.64], R53 ;  /* 0x000000350a005986 */ /* 0x0003e4000c101910 */
[----:B------:R-:W-:Y:S02]  /*f9a0*/  IMAD R15, R3, 0x2, R13 ;  /* 0x00000002030f7824 */ /* 0x000fe400078e020d */
[----:B------:R3:W-:Y:S01]  /*f9b0*/  @P1 STG.E desc[UR16][R8.64], R54 ;  /* 0x0000003608001986 */ /* 0x0007e2000c101910 */
[----:B------:R-:W-:-:S04]  /*f9c0*/  LEA R4, P1, R13, R2, 0x2 ;  /* 0x000000020d047211 */ /* 0x000fc800078210ff */
[----:B------:R-:W-:Y:S02]  /*f9d0*/  LEA.HI.X.SX32 R5, R13, R64, 0x2, P1 ;  /* 0x000000400d057211 */ /* 0x000fe400008f16ff */
[C---:B-1----:R-:W-:Y:S01]  /*f9e0*/  LEA R10, P6, R15.reuse, R2, 0x2 ;  /* 0x000000020f0a7211 */ /* 0x042fe200078c10ff */
[----:B------:R1:W-:Y:S03]  /*f9f0*/  @P4 STG.E desc[UR16][R6.64], R55 ;  /* 0x0000003706004986 */ /* 0x0003e6000c101910 */
[----:B------:R-:W-:Y:S01]  /*fa00*/  LEA.HI.X.SX32 R11, R15, R64, 0x2, P6 ;  /* 0x000000400f0b7211 */ /* 0x000fe200030f16ff */
[----:B------:R1:W-:Y:S01]  /*fa10*/  @P0 STG.E desc[UR16][R4.64], R56 ;  /* 0x0000003804000986 */ /* 0x0003e2000c101910 */
[----:B--2---:R-:W-:-:S03]  /*fa20*/  ISETP.LT.AND P5, PT, R14, R157, !P3 ;  /* 0x0000009d0e00720c */ /* 0x004fc60005fa1270 */
[----:B------:R-:W2:Y:S10]  /*fa30*/  LDL.LU R14, [R1+0x1e0] ;  /* 0x0001e000010e7983 */ /* 0x000eb40000300800 */
[----:B------:R1:W-:Y:S01]  /*fa40*/  @P5 STG.E desc[UR16][R10.64], R57 ;  /* 0x000000390a005986 */ /* 0x0003e2000c101910 */
[----:B----4-:R-:W-:-:S03]  /*fa50*/  ISETP.LT.AND P2, PT, R12, R157, !P3 ;  /* 0x0000009d0c00720c */ /* 0x010fc60005f41270 */
[----:B------:R-:W4:Y:S01]  /*fa60*/  LDL.LU R12, [R1+0x1dc] ;  /* 0x0001dc00010c7983 */ /* 0x000f220000300800 */
[----:B------:R-:W-:-:S03]  /*fa70*/  ISETP.LT.AND P1, PT, R18, R157, !P3 ;  /* 0x0000009d1200720c */ /* 0x000fc60005f21270 */
[----:B------:R-:W4:Y:S01]  /*fa80*/  LDL.LU R18, [R1+0x1d8] ;  /* 0x0001d80001127983 */ /* 0x000f220000300800 */
[----:B------:R-:W-:-:S03]  /*fa90*/  ISETP.LT.AND P5, PT, R16, R157, !P3 ;  /* 0x0000009d1000720c */ /* 0x000fc60005fa1270 */
[----:B------:R-:W4:Y:S01]  /*faa0*/  LDL.LU R16, [R1+0x1d4] ;  /* 0x0001d40001107983 */ /* 0x000f220000300800 */
[----:B------:R-:W-:-:S04]  /*fab0*/  IMAD R13, R3, 0x2, R15 ;  /* 0x00000002030d7824 */ /* 0x000fc800078e020f */
[----:B------:R-:W-:Y:S01]  /*fac0*/  IMAD R15, R3, 0x2, R13 ;  /* 0x00000002030f7824 */ /* 0x000fe200078e020d */
[-C--:B---3--:R-:W-:Y:S02]  /*fad0*/  LEA R8, P0, R13, R2.reuse, 0x2 ;  /* 0x000000020d087211 */ /* 0x088fe400078010ff */
[----:B------:R-:W-:Y:S02]  /*fae0*/  ISETP.LT.AND P4, PT, R20, R157, !P3 ;  /* 0x0000009d1400720c */ /* 0x000fe40005f81270 */
[----:B-1----:R-:W-:Y:S01]  /*faf0*/  LEA R6, P6, R15, R2, 0x2 ;  /* 0x000000020f067211 */ /* 0x002fe200078c10ff */
[----:B------:R-:W1:Y:S01]  /*fb00*/  LDS.128 R20, [R0+UR7] ;  /* 0x0000000700147984 */ /* 0x000e620008000c00 */
[-C--:B------:R-:W-:Y:S01]  /*fb10*/  LEA.HI.X.SX32 R9, R13, R64.reuse, 0x2, P0 ;  /* 0x000000400d097211 */ /* 0x080fe200000f16ff */
[----:B------:R-:W-:Y:S01]  /*fb20*/  IMAD R13, R3, 0x2, R15 ;  /* 0x00000002030d7824 */ /* 0x000fe200078e020f */
[----:B------:R-:W-:-:S03]  /*fb30*/  LEA.HI.X.SX32 R7, R15, R64, 0x2, P6 ;  /* 0x000000400f077211 */ /* 0x000fc600030f16ff */
[----:B------:R-:W-:Y:S01]  /*fb40*/  IMAD R15, R3, 0x2, R13 ;  /* 0x00000002030f7824 */ /* 0x000fe200078e020d */
[-C--:B------:R-:W-:Y:S01]  /*fb50*/  ISETP.LT.AND P0, PT, R17, R157.reuse, !P3 ;  /* 0x0000009d1100720c */ /* 0x080fe20005f01270 */
[----:B------:R3:W-:Y:S01]  /*fb60*/  @P2 STG.E desc[UR16][R8.64], R58 ;  /* 0x0000003a08002986 */ /* 0x0007e2000c101910 */
[-C--:B------:R-:W-:Y:S01]  /*fb70*/  LEA R4, P2, R13, R2.reuse, 0x2 ;  /* 0x000000020d047211 */ /* 0x080fe200078410ff */
[----:B------:R-:W-:Y:S01]  /*fb80*/  IMAD R17, R3, 0x2, R15 ;  /* 0x0000000203117824 */ /* 0x000fe200078e020f */
[----:B------:R-:W-:Y:S02]  /*fb90*/  LEA R10, P6, R15, R2, 0x2 ;  /* 0x000000020f0a7211 */ /* 0x000fe400078c10ff */
[-C--:B------:R-:W-:Y:S01]  /*fba0*/  LEA.HI.X.SX32 R5, R13, R64.reuse, 0x2, P2 ;  /* 0x000000400d057211 */ /* 0x080fe200010f16ff */
[----:B------:R-:W-:Y:S01]  /*fbb0*/  IMAD R13, R3, 0x2, R17 ;  /* 0x00000002030d7824 */ /* 0x000fe200078e0211 */
[----:B------:R-:W-:Y:S01]  /*fbc0*/  LEA.HI.X.SX32 R11, R15, R64, 0x2, P6 ;  /* 0x000000400f0b7211 */ /* 0x000fe200030f16ff */
[----:B------:R3:W-:Y:S02]  /*fbd0*/  @P4 STG.E desc[UR16][R6.64], R59 ;  /* 0x0000003b06004986 */ /* 0x0007e4000c101910 */
[----:B------:R-:W-:Y:S01]  /*fbe0*/  IMAD R15, R3, 0x2, R13 ;  /* 0x00000002030f7824 */ /* 0x000fe200078e020d */
[----:B------:R-:W-:Y:S01]  /*fbf0*/  ISETP.LT.AND P4, PT, R19, R157, !P3 ;  /* 0x0000009d1300720c */ /* 0x000fe20005f81270 */
[----:B------:R3:W-:Y:S02]  /*fc00*/  @P1 STG.E desc[UR16][R4.64], R60 ;  /* 0x0000003c04001986 */ /* 0x0007e4000c101910 */
[----:B------:R-:W-:-:S02]  /*fc10*/  IMAD R19, R3, 0x2, R15 ;  /* 0x0000000203137824 */ /* 0x000fc400078e020f */
[----:B------:R1:W-:Y:S01]  /*fc20*/  @P0 STG.E desc[UR16][R10.64], R61 ;  /* 0x0000003d0a000986 */ /* 0x0003e2000c101910 */
[-C--:B---3--:R-:W-:Y:S02]  /*fc30*/  LEA R8, P0, R13, R2.reuse, 0x2 ;  /* 0x000000020d087211 */ /* 0x088fe400078010ff */
[----:B------:R-:W-:Y:S02]  /*fc40*/  LEA R6, P6, R17, R2, 0x2 ;  /* 0x0000000211067211 */ /* 0x000fe400078c10ff */
[----:B------:R-:W-:Y:S02]  /*fc50*/  LEA.HI.X.SX32 R9, R13, R64, 0x2, P0 ;  /* 0x000000400d097211 */ /* 0x000fe400000f16ff */
[----:B------:R-:W-:Y:S02]  /*fc60*/  LEA R4, P0, R19, R2, 0x2 ;  /* 0x0000000213047211 */ /* 0x000fe400078010ff */
[-C--:B------:R-:W-:Y:S01]  /*fc70*/  LEA.HI.X.SX32 R7, R17, R64.reuse, 0x2, P6 ;  /* 0x0000004011077211 */ /* 0x080fe200030f16ff */
[----:B------:R-:W-:Y:S01]  /*fc80*/  IMAD R17, R3, 0x2, R19 ;  /* 0x0000000203117824 */ /* 0x000fe200078e0213 */
[----:B------:R-:W-:-:S03]  /*fc90*/  LEA.HI.X.SX32 R5, R19, R64, 0x2, P0 ;  /* 0x0000004013057211 */ /* 0x000fc600000f16ff */
[----:B------:R-:W-:Y:S01]  /*fca0*/  IMAD R3, R3, 0x2, R17 ;  /* 0x0000000203037824 */ /* 0x000fe200078e0211 */
[----:B------:R3:W-:Y:S04]  /*fcb0*/  @P5 STG.E desc[UR16][R6.64], R62 ;  /* 0x0000003e06005986 */ /* 0x0007e8000c101910 */
[----:B------:R3:W-:Y:S01]  /*fcc0*/  @P4 STG.E desc[UR16][R8.64], R63 ;  /* 0x0000003f08004986 */ /* 0x0007e2000c101910 */
[-C--:B--2---:R-:W-:Y:S02]  /*fcd0*/  ISETP.LT.AND P2, PT, R14, R157.reuse, !P3 ;  /* 0x0000009d0e00720c */ /* 0x084fe40005f41270 */
[----:B----4-:R-:W-:Y:S02]  /*fce0*/  ISETP.LT.AND P1, PT, R12, R157, !P3 ;  /* 0x0000009d0c00720c */ /* 0x010fe40005f21270 */
[----:B------:R-:W-:-:S04]  /*fcf0*/  LEA R12, P6, R15, R2, 0x2 ;  /* 0x000000020f0c7211 */ /* 0x000fc800078c10ff */
[----:B------:R-:W-:Y:S02]  /*fd00*/  LEA.HI.X.SX32 R13, R15, R64, 0x2, P6 ;  /* 0x000000400f0d7211 */ /* 0x000fe400030f16ff */
[----:B------:R-:W-:-:S04]  /*fd10*/  LEA R14, P6, R17, R2, 0x2 ;  /* 0x00000002110e7211 */ /* 0x000fc800078c10ff */
[----:B------:R-:W-:Y:S02]  /*fd20*/  LEA.HI.X.SX32 R15, R17, R64, 0x2, P6 ;  /* 0x00000040110f7211 */ /* 0x000fe400030f16ff */
[-C--:B------:R-:W-:Y:S02]  /*fd30*/  ISETP.LT.AND P0, PT, R18, R157.reuse, !P3 ;  /* 0x0000009d1200720c */ /* 0x080fe40005f01270 */
[----:B------:R-:W-:Y:S01]  /*fd40*/  ISETP.LT.AND P3, PT, R16, R157, !P3 ;  /* 0x0000009d1000720c */ /* 0x000fe20005f61270 */
[----:B-1----:R3:W-:Y:S01]  /*fd50*/  @P2 STG.E desc[UR16][R12.64], R20 ;  /* 0x000000140c002986 */ /* 0x0027e2000c101910 */
[----:B------:R-:W-:-:S03]  /*fd60*/  LEA R2, P6, R3, R2, 0x2 ;  /* 0x0000000203027211 */ /* 0x000fc600078c10ff */
[----:B------:R3:W-:Y:S01]  /*fd70*/  @P1 STG.E desc[UR16][R4.64], R21 ;  /* 0x0000001504001986 */ /* 0x0007e2000c101910 */
[----:B------:R-:W-:-:S05]  /*fd80*/  LEA.HI.X.SX32 R3, R3, R64, 0x2, P6 ;  /* 0x0000004003037211 */ /* 0x000fca00030f16ff */
[----:B------:R3:W-:Y:S02]  /*fd90*/  @P0 STG.E desc[UR16][R14.64], R22 ;  /* 0x000000160e000986 */ /* 0x0007e4000c101910 */
[----:B------:R-:W-:Y:S05]  /*fda0*/  @!P3 EXIT ;  /* 0x000000000000b94d */ /* 0x000fea0003800000 */
[----:B------:R-:W-:Y:S01]  /*fdb0*/  STG.E desc[UR16][R2.64], R23 ;  /* 0x0000001702007986 */ /* 0x000fe2000c101910 */
[----:B------:R-:W-:Y:S05]  /*fdc0*/  EXIT ;  /* 0x000000000000794d */ /* 0x000fea0003800000 */
.L_x_2:
[----:B------:R-:W-:-:S00]  /*fdd0*/  BRA `(.L_x_2) ;  /* 0xfffffffc00fc7947 */ /* 0x000fc0000383ffff */
[----:B------:R-:W-:-:S00]  /*fde0*/  NOP ;  /* 0x0000000000007918 */ /* 0x000fc00000000000 */
        /* <DEDUP_REMOVED lines=9> */
.L_x_3:


//--------------------- .nv.shared.matmul_kernel  --------------------------
	.section	.nv.shared.matmul_kernel,"aw",@nobits
	.sectionflags	@""
	.align	16
	.zero		1024


//--------------------- .nv.shared.reserved.0     --------------------------
	.section	.nv.shared.reserved.0,"aw",@nobits
	.weak		__nv_reservedSMEM_offset_0_alias
	.size		__nv_reservedSMEM_offset_0_alias, 0, 0
	.other		__nv_reservedSMEM_offset_0_alias,@"STO_CUDA_RESERVED_SHARED STV_DEFAULT"
__nv_reservedSMEM_offset_0_alias:
	.zero		0


//--------------------- .nv.constant0.matmul_kernel --------------------------
	.section	.nv.constant0.matmul_kernel,"a",@progbits
	.sectionflags	@""
	.align	4
.nv.constant0.matmul_kernel:
	.zero		608


//--------------------- SYMBOLS --------------------------

	.type		.nv.reservedSmem.offset0,@object
	.size		.nv.reservedSmem.offset0,0x4
